	.target	sm_90a

	.elftype	@"ET_EXEC"


//--------------------- .note.nv.tkinfo           --------------------------
	.section	.note.nv.tkinfo,"",@"SHT_NOTE"
	.sectionflags	@"SHF_NOTE_NV_TKINFO"
	.tkinfo
        /*0018*/ 	.word	0x00000002
        /*0030*/ 	.string	""
        /*0030*/ 	.string	"ptxas"
        /*0030*/ 	.string	"Cuda compilation tools, release 13.0, V13.0.88"
        /*0030*/ 	.string	"Build cuda_13.0.r13.0/compiler.36424714_0"
        /*0030*/ 	.string	"-v  -suppress-debug-info  -lineinfo  -arch sm_90a "



//--------------------- .note.nv.cuinfo           --------------------------
	.section	.note.nv.cuinfo,"",@"SHT_NOTE"
	.sectionflags	@"SHF_NOTE_NV_CUINFO"
        /*0018*/ 	.short	0x0002
        /*001a*/ 	.short	0x005a
        /*001c*/ 	.short	0x0082
	.zero		2


//--------------------- .nv.info                  --------------------------
	.section	.nv.info,"",@"SHT_CUDA_INFO"
	.align	4


	//----- nvinfo : EIATTR_REGCOUNT
	.align		4
        /*0000*/ 	.byte	0x04, 0x2f
        /*0002*/ 	.short	(.L_1 - .L_0)
	.align		4
.L_0:
        /*0004*/ 	.word	index@(gluon_wgmma)
        /*0008*/ 	.word	0x0000005a


	//----- nvinfo : EIATTR_FRAME_SIZE
	.align		4
.L_1:
        /*000c*/ 	.byte	0x04, 0x11
        /*000e*/ 	.short	(.L_3 - .L_2)
	.align		4
.L_2:
        /*0010*/ 	.word	index@(gluon_wgmma)
        /*0014*/ 	.word	0x00000000


	//----- nvinfo : EIATTR_MIN_STACK_SIZE
	.align		4
.L_3:
        /*0018*/ 	.byte	0x04, 0x12
        /*001a*/ 	.short	(.L_5 - .L_4)
	.align		4
.L_4:
        /*001c*/ 	.word	index@(gluon_wgmma)
        /*0020*/ 	.word	0x00000000
.L_5:


//--------------------- .nv.compat                --------------------------
	.section	.nv.compat,"",@"SHT_CUDA_COMPAT_INFO"
	.align	4
        /*0000*/ 	.byte	0x02, 0x09, 0x01, 0x00, 0x02, 0x02, 0x04, 0x00, 0x02, 0x05, 0x05, 0x00, 0x03, 0x07, 0x01, 0x01
        /*0010*/ 	.byte	0x02, 0x03, 0x03, 0x00, 0x02, 0x06, 0x01, 0x00, 0x04, 0x0b, 0x08, 0x00, 0x00, 0x00, 0x00, 0x00
        /*0020*/ 	.byte	0x00, 0x00, 0x00, 0x00


//--------------------- .nv.info.gluon_wgmma      --------------------------
	.section	.nv.info.gluon_wgmma,"",@"SHT_CUDA_INFO"
	.sectionflags	@""
	.align	4


	//----- nvinfo : EIATTR_CUDA_API_VERSION
	.align		4
        /*0000*/ 	.byte	0x04, 0x37
        /*0002*/ 	.short	(.L_7 - .L_6)
.L_6:
        /*0004*/ 	.word	0x00000082


	//----- nvinfo : EIATTR_KPARAM_INFO
	.align		4
.L_7:
        /*0008*/ 	.byte	0x04, 0x17
        /*000a*/ 	.short	(.L_9 - .L_8)
.L_8:
        /*000c*/ 	.word	0x00000000
        /*0010*/ 	.short	0x000a
        /*0012*/ 	.short	0x0048
        /*0014*/ 	.byte	0x00, 0xf4, 0x21, 0x00


	//----- nvinfo : EIATTR_KPARAM_INFO
	.align		4
.L_9:
        /*0018*/ 	.byte	0x04, 0x17
        /*001a*/ 	.short	(.L_11 - .L_10)
.L_10:
        /*001c*/ 	.word	0x00000000
        /*0020*/ 	.short	0x0009
        /*0022*/ 	.short	0x0040
        /*0024*/ 	.byte	0x00, 0xf4, 0x21, 0x00


	//----- nvinfo : EIATTR_KPARAM_INFO
	.align		4
.L_11:
        /*0028*/ 	.byte	0x04, 0x17
        /*002a*/ 	.short	(.L_13 - .L_12)
.L_12:
        /*002c*/ 	.word	0x00000000
        /*0030*/ 	.short	0x0008
        /*0032*/ 	.short	0x0038
        /*0034*/ 	.byte	0x00, 0xf0, 0x21, 0x00


	//----- nvinfo : EIATTR_KPARAM_INFO
	.align		4
.L_13:
        /*0038*/ 	.byte	0x04, 0x17
        /*003a*/ 	.short	(.L_15 - .L_14)
.L_14:
        /*003c*/ 	.word	0x00000000
        /*0040*/ 	.short	0x0007
        /*0042*/ 	.short	0x0030
        /*0044*/ 	.byte	0x00, 0xf0, 0x21, 0x00


	//----- nvinfo : EIATTR_KPARAM_INFO
	.align		4
.L_15:
        /*0048*/ 	.byte	0x04, 0x17
        /*004a*/ 	.short	(.L_17 - .L_16)
.L_16:
        /*004c*/ 	.word	0x00000000
        /*0050*/ 	.short	0x0006
        /*0052*/ 	.short	0x0028
        /*0054*/ 	.byte	0x00, 0xf0, 0x21, 0x00


	//----- nvinfo : EIATTR_KPARAM_INFO
	.align		4
.L_17:
        /*0058*/ 	.byte	0x04, 0x17
        /*005a*/ 	.short	(.L_19 - .L_18)
.L_18:
        /*005c*/ 	.word	0x00000000
        /*0060*/ 	.short	0x0005
        /*0062*/ 	.short	0x0020
        /*0064*/ 	.byte	0x00, 0xf0, 0x11, 0x00


	//----- nvinfo : EIATTR_KPARAM_INFO
	.align		4
.L_19:
        /*0068*/ 	.byte	0x04, 0x17
        /*006a*/ 	.short	(.L_21 - .L_20)
.L_20:
        /*006c*/ 	.word	0x00000000
        /*0070*/ 	.short	0x0004
        /*0072*/ 	.short	0x001c
        /*0074*/ 	.byte	0x00, 0xf0, 0x11, 0x00


	//----- nvinfo : EIATTR_KPARAM_INFO
	.align		4
.L_21:
        /*0078*/ 	.byte	0x04, 0x17
        /*007a*/ 	.short	(.L_23 - .L_22)
.L_22:
        /*007c*/ 	.word	0x00000000
        /*0080*/ 	.short	0x0003
        /*0082*/ 	.short	0x0018
        /*0084*/ 	.byte	0x00, 0xf0, 0x11, 0x00


	//----- nvinfo : EIATTR_KPARAM_INFO
	.align		4
.L_23:
        /*0088*/ 	.byte	0x04, 0x17
        /*008a*/ 	.short	(.L_25 - .L_24)
.L_24:
        /*008c*/ 	.word	0x00000000
        /*0090*/ 	.short	0x0002
        /*0092*/ 	.short	0x0010
        /*0094*/ 	.byte	0x00, 0xf4, 0x21, 0x00


	//----- nvinfo : EIATTR_KPARAM_INFO
	.align		4
.L_25:
        /*0098*/ 	.byte	0x04, 0x17
        /*009a*/ 	.short	(.L_27 - .L_26)
.L_26:
        /*009c*/ 	.word	0x00000000
        /*00a0*/ 	.short	0x0001
        /*00a2*/ 	.short	0x0008
        /*00a4*/ 	.byte	0x00, 0xf4, 0x21, 0x00


	//----- nvinfo : EIATTR_KPARAM_INFO
	.align		4
.L_27:
        /*00a8*/ 	.byte	0x04, 0x17
        /*00aa*/ 	.short	(.L_29 - .L_28)
.L_28:
        /*00ac*/ 	.word	0x00000000
        /*00b0*/ 	.short	0x0000
        /*00b2*/ 	.short	0x0000
        /*00b4*/ 	.byte	0x00, 0xf4, 0x21, 0x00


	//----- nvinfo : EIATTR_SPARSE_MMA_MASK
	.align		4
.L_29:
        /*00b8*/ 	.byte	0x03, 0x50
        /*00ba*/ 	.short	0x0000


	//----- nvinfo : EIATTR_MAXREG_COUNT
	.align		4
        /*00bc*/ 	.byte	0x03, 0x1b
        /*00be*/ 	.short	0x00ff


	//----- nvinfo : EIATTR_NUM_BARRIERS
	.align		4
        /*00c0*/ 	.byte	0x02, 0x4c
        /*00c2*/ 	.byte	0x01
	.zero		1


	//----- nvinfo : EIATTR_MERCURY_ISA_VERSION
	.align		4
        /*00c4*/ 	.byte	0x03, 0x5f
        /*00c6*/ 	.short	0x0101


	//----- nvinfo : EIATTR_INT_WARP_WIDE_INSTR_OFFSETS
	.align		4
        /*00c8*/ 	.byte	0x04, 0x31
        /*00ca*/ 	.short	(.L_31 - .L_30)


	//   ....[0]....
.L_30:
        /*00cc*/ 	.word	0x00001320


	//   ....[1]....
        /*00d0*/ 	.word	0x00001340


	//   ....[2]....
        /*00d4*/ 	.word	0x000013f0


	//   ....[3]....
        /*00d8*/ 	.word	0x000018d0


	//   ....[4]....
        /*00dc*/ 	.word	0x000018e0


	//   ....[5]....
        /*00e0*/ 	.word	0x00001980


	//   ....[6]....
        /*00e4*/ 	.word	0x00001990


	//   ....[7]....
        /*00e8*/ 	.word	0x00001ef0


	//   ....[8]....
        /*00ec*/ 	.word	0x00001f10


	//----- nvinfo : EIATTR_COOP_GROUP_MASK_REGIDS
	.align		4
.L_31:
        /*00f0*/ 	.byte	0x04, 0x29
        /*00f2*/ 	.short	(.L_33 - .L_32)


	//   ....[0]....
.L_32:
        /*00f4*/ 	.word	0xffffffff


	//   ....[1]....
        /*00f8*/ 	.word	0xffffffff


	//   ....[2]....
        /*00fc*/ 	.word	0xffffffff


	//----- nvinfo : EIATTR_COOP_GROUP_INSTR_OFFSETS
	.align		4
.L_33:
        /*0100*/ 	.byte	0x04, 0x28
        /*0102*/ 	.short	(.L_35 - .L_34)


	//   ....[0]....
.L_34:
        /*0104*/ 	.word	0x00000150


	//   ....[1]....
        /*0108*/ 	.word	0x00000700


	//   ....[2]....
        /*010c*/ 	.word	0x00000cf0


	//----- nvinfo : EIATTR_MBARRIER_INSTR_OFFSETS
	.align		4
.L_35:
        /*0110*/ 	.byte	0x04, 0x39
        /*0112*/ 	.short	(.L_37 - .L_36)


	//   ....[0]....
.L_36:
        /*0114*/ 	.word	0x00001490
        /*0118*/ 	.word	0x000000ff
        /*011c*/ 	.word	0x00018000
        /*0120*/ 	.short	0x0100
        /*0122*/ 	.byte	0x10
	.zero		1


	//   ....[1]....
        /*0124*/ 	.word	0x000015d0
        /*0128*/ 	.word	0x000000ff
        /*012c*/ 	.word	0x00018008
        /*0130*/ 	.short	0x0100
        /*0132*/ 	.byte	0x10
	.zero		1


	//   ....[2]....
        /*0134*/ 	.word	0x00001a40
        /*0138*/ 	.word	0x000000ff
        /*013c*/ 	.word	0x00018000
        /*0140*/ 	.short	0x010a
        /*0142*/ 	.byte	0x1d
	.zero		1


	//   ....[3]....
        /*0144*/ 	.word	0x00001e50
        /*0148*/ 	.word	0x000000ff
        /*014c*/ 	.word	0x00018000
        /*0150*/ 	.short	0x0108
        /*0152*/ 	.byte	0x10
	.zero		1


	//   ....[4]....
        /*0154*/ 	.word	0x00001fb0
        /*0158*/ 	.word	0x000000ff
        /*015c*/ 	.word	0x00018008
        /*0160*/ 	.short	0x0108
        /*0162*/ 	.byte	0x10
	.zero		1


	//   ....[5]....
        /*0164*/ 	.word	0x000021e0
        /*0168*/ 	.word	0x000000ff
        /*016c*/ 	.word	0x00018000
        /*0170*/ 	.short	0x010a
        /*0172*/ 	.byte	0x1d
	.zero		1


	//----- nvinfo : EIATTR_NUM_MBARRIERS
	.align		4
.L_37:
        /*0174*/ 	.byte	0x03, 0x38
        /*0176*/ 	.short	0x0002


	//----- nvinfo : EIATTR_EXIT_INSTR_OFFSETS
	.align		4
        /*0178*/ 	.byte	0x04, 0x1c
        /*017a*/ 	.short	(.L_39 - .L_38)


	//   ....[0]....
.L_38:
        /*017c*/ 	.word	0x000021d0


	//----- nvinfo : EIATTR_REQNTID
	.align		4
.L_39:
        /*0180*/ 	.byte	0x04, 0x10
        /*0182*/ 	.short	(.L_41 - .L_40)
.L_40:
        /*0184*/ 	.word	0x00000080
        /*0188*/ 	.word	0x00000001
        /*018c*/ 	.word	0x00000001


	//----- nvinfo : EIATTR_CRS_STACK_SIZE
	.align		4
.L_41:
        /*0190*/ 	.byte	0x04, 0x1e
        /*0192*/ 	.short	(.L_43 - .L_42)
.L_42:
        /*0194*/ 	.word	0x00000000


	//----- nvinfo : EIATTR_CBANK_PARAM_SIZE
	.align		4
.L_43:
        /*0198*/ 	.byte	0x03, 0x19
        /*019a*/ 	.short	0x0050


	//----- nvinfo : EIATTR_PARAM_CBANK
	.align		4
        /*019c*/ 	.byte	0x04, 0x0a
        /*019e*/ 	.short	(.L_45 - .L_44)
	.align		4
.L_44:
        /*01a0*/ 	.word	index@(.nv.constant0.gluon_wgmma)
        /*01a4*/ 	.short	0x0210
        /*01a6*/ 	.short	0x0050


	//----- nvinfo : EIATTR_SW_WAR
	.align		4
.L_45:
        /*01a8*/ 	.byte	0x04, 0x36
        /*01aa*/ 	.short	(.L_47 - .L_46)
.L_46:
        /*01ac*/ 	.word	0x00000008
.L_47:


//--------------------- .nv.callgraph             --------------------------
	.section	.nv.callgraph,"",@"SHT_CUDA_CALLGRAPH"
	.align	4
	.sectionentsize	8
	.align		4
        /*0000*/ 	.word	0x00000000
	.align		4
        /*0004*/ 	.word	0xffffffff
	.align		4
        /*0008*/ 	.word	0x00000000
	.align		4
        /*000c*/ 	.word	0xfffffffe
	.align		4
        /*0010*/ 	.word	0x00000000
	.align		4
        /*0014*/ 	.word	0xfffffffd
	.align		4
        /*0018*/ 	.word	0x00000000
	.align		4
        /*001c*/ 	.word	0xfffffffc


//--------------------- .text.gluon_wgmma         --------------------------
	.section	.text.gluon_wgmma,"ax",@progbits
	.align	128
        .global         gluon_wgmma
        .type           gluon_wgmma,@function
        .size           gluon_wgmma,(.L_x_52 - gluon_wgmma)
        .other          gluon_wgmma,@"STO_CUDA_ENTRY STV_DEFAULT"
gluon_wgmma:
.text.gluon_wgmma:
[----:B------:R-:W-:Y:S01]  /*0000*/  LDC R1, c[0x0][0x28] ;  /* 0x00000a00ff017b82 */ /* 0x000fe20000000800 */
[----:B------:R-:W1:Y:S07]  /*0010*/  S2R R0, SR_TID.X ;  /* 0x0000000000007919 */ /* 0x000e6e0000002100 */
[----:B------:R-:W2:Y:S01]  /*0020*/  S2UR UR4, SR_CgaCtaId ;  /* 0x00000000000479c3 */ /* 0x000ea20000008800 */
[----:B------:R-:W-:Y:S01]  /*0030*/  UMOV UR16, 0x400 ;  /* 0x0000040000107882 */ /* 0x000fe20000000000 */
[----:B------:R-:W-:Y:S01]  /*0040*/  ULDC UR6, c[0x0][0xc] ;  /* 0x0000030000067ab9 */ /* 0x000fe20000000800 */
[----:B------:R-:W-:Y:S01]  /*0050*/  ULDC.64 UR22, c[0x0][0x250] ;  /* 0x0000940000167ab9 */ /* 0x000fe20000000a00 */
[----:B------:R-:W-:Y:S04]  /*0060*/  BSSY B0, `(.L_x_0) ;  /* 0x000001f000007945 */ /* 0x000fe80003800000 */
[----:B------:R-:W3:Y:S08]  /*0070*/  LDC R3, c[0x0][0x228] ;  /* 0x00008a00ff037b82 */ /* 0x000ef00000000800 */
[----:B------:R-:W4:Y:S08]  /*0080*/  LDC R12, c[0x0][0x230] ;  /* 0x00008c00ff0c7b82 */ /* 0x000f300000000800 */
[----:B------:R-:W-:Y:S01]  /*0090*/  S2UR UR32, SR_CTAID.Y ;  /* 0x00000000002079c3 */ /* 0x000fe20000002600 */
[----:B--2---:R-:W-:-:S03]  /*00a0*/  ULEA UR16, UR4, UR16, 0x18 ;  /* 0x0000001004107291 */ /* 0x004fc6000f8ec03f */
[----:B------:R-:W-:Y:S01]  /*00b0*/  ULDC UR4, c[0x0][0x10] ;  /* 0x0000040000047ab9 */ /* 0x000fe20000000800 */
[----:B-1----:R-:W-:-:S03]  /*00c0*/  LOP3.LUT R2, R0, 0x7f, RZ, 0xc0, !PT ;  /* 0x0000007f00027812 */ /* 0x002fc600078ec0ff */
[----:B------:R-:W1:Y:S01]  /*00d0*/  S2UR UR5, SR_CTAID.Z ;  /* 0x00000000000579c3 */ /* 0x000e620000002700 */
[----:B---3--:R-:W-:Y:S01]  /*00e0*/  VIADD R3, R3, 0xffffffff ;  /* 0xffffffff03037836 */ /* 0x008fe20000000000 */
[C---:B------:R-:W-:Y:S02]  /*00f0*/  ISETP.GE.U32.AND P0, PT, R2.reuse, 0x20, PT ;  /* 0x000000200200780c */ /* 0x040fe40003f06070 */
[C---:B------:R-:W-:Y:S02]  /*0100*/  ISETP.NE.U32.AND P2, PT, R2.reuse, RZ, PT ;  /* 0x000000ff0200720c */ /* 0x040fe40003f45070 */
[----:B------:R-:W-:Y:S02]  /*0110*/  LEA R13, R2, UR16, 0x2 ;  /* 0x00000010020d7c11 */ /* 0x000fe4000f8e10ff */
[----:B------:R-:W2:Y:S01]  /*0120*/  S2UR UR33, SR_CTAID.X ;  /* 0x00000000002179c3 */ /* 0x000ea20000002500 */
[----:B----4-:R-:W-:-:S06]  /*0130*/  VIADD R8, R12, 0xffffffff ;  /* 0xffffffff0c087836 */ /* 0x010fcc0000000000 */
[----:B------:R3:W-:Y:S01]  /*0140*/  @!P0 STS [R13], RZ ;  /* 0x000000ff0d008388 */ /* 0x0007e20000000800 */
[----:B------:R-:W-:-:S03]  /*0150*/  NOP ;  /* 0x0000000000007918 */ /* 0x000fc60000000000 */
[----:B------:R3:W-:Y:S01]  /*0160*/  @!P2 STS [UR16+0x24], R3 ;  /* 0x00002403ff00a988 */ /* 0x0007e20008000810 */
[----:B-1----:R-:W-:-:S03]  /*0170*/  UIMAD UR4, UR5, UR4, UR32 ;  /* 0x00000004050472a4 */ /* 0x002fc6000f8e0220 */
[----:B------:R3:W-:Y:S01]  /*0180*/  @!P2 STS [UR16+0x20], R8 ;  /* 0x00002008ff00a988 */ /* 0x0007e20008000810 */
[----:B--2---:R-:W-:-:S04]  /*0190*/  UIMAD UR4, UR4, UR6, UR33 ;  /* 0x00000006040472a4 */ /* 0x004fc8000f8e0221 */
[----:B------:R-:W-:-:S03]  /*01a0*/  UIMAD UR5, UR4, 0x180, URZ ;  /* 0x00000180040578a4 */ /* 0x000fc6000f8e023f */
[----:B------:R-:W-:Y:S01]  /*01b0*/  UMOV UR4, URZ ;  /* 0x0000003f00047c82 */ /* 0x000fe20008000000 */
[----:B------:R-:W-:-:S04]  /*01c0*/  UIADD3 UR18, UP0, UR5, UR22, URZ ;  /* 0x0000001605127290 */ /* 0x000fc8000ff1e03f */
[----:B------:R-:W-:Y:S01]  /*01d0*/  ULEA.HI.X.SX32 UR19, UR5, UR23, 0x1, UP0 ;  /* 0x0000001705137291 */ /* 0x000fe200080f0e3f */
[----:B---3--:R-:W-:Y:S11]  /*01e0*/  @P2 BRA `(.L_x_1) ;  /* 0x0000000000182947 */ /* 0x008ff60003800000 */
[----:B------:R-:W1:Y:S01]  /*01f0*/  LDS R4, [UR16+0x8] ;  /* 0x00000810ff047984 */ /* 0x000e620008000800 */
[----:B------:R-:W2:Y:S01]  /*0200*/  LDC.64 R6, c[0x0][0x210] ;  /* 0x00008400ff067b82 */ /* 0x000ea20000000a00 */
[----:B------:R-:W-:Y:S02]  /*0210*/  IMAD.MOV.U32 R5, RZ, RZ, 0x70 ;  /* 0x00000070ff057424 */ /* 0x000fe400078e00ff */
[----:B--2---:R2:W-:Y:S03]  /*0220*/  STS.64 [UR16], R6 ;  /* 0x00000006ff007988 */ /* 0x0045e60008000a10 */
[----:B-1----:R-:W-:-:S05]  /*0230*/  LOP3.LUT R4, R4, 0x10, R5, 0xd8, !PT ;  /* 0x0000001004047812 */ /* 0x002fca00078ed805 */
[----:B------:R2:W-:Y:S02]  /*0240*/  STS [UR16+0x8], R4 ;  /* 0x00000804ff007988 */ /* 0x0005e40008000810 */
.L_x_1:
[----:B------:R-:W-:Y:S05]  /*0250*/  BSYNC B0 ;  /* 0x0000000000007941 */ /* 0x000fea0003800000 */
.L_x_0:
[----:B------:R-:W-:Y:S04]  /*0260*/  BSSY B0, `(.L_x_2) ;  /* 0x000000a000007945 */ /* 0x000fe80003800000 */
[----:B------:R-:W-:Y:S05]  /*0270*/  @P2 BRA `(.L_x_3) ;  /* 0x0000000000202947 */ /* 0x000fea0003800000 */
[----:B--2---:R-:W1:Y:S01]  /*0280*/  LDS R4, [UR16+0x34] ;  /* 0x00003410ff047984 */ /* 0x004e620008000800 */
[----:B------:R-:W-:Y:S02]  /*0290*/  IMAD.MOV.U32 R5, RZ, RZ, 0x3f000000 ;  /* 0x3f000000ff057424 */ /* 0x000fe400078e00ff */
[----:B------:R-:W-:Y:S01]  /*02a0*/  @!P2 IMAD.MOV.U32 R6, RZ, RZ, 0x3f ;  /* 0x0000003fff06a424 */ /* 0x000fe200078e00ff */
[----:B------:R-:W2:Y:S02]  /*02b0*/  @!P2 LDS R7, [UR16+0x38] ;  /* 0x00003810ff07a984 */ /* 0x000ea40008000800 */
[----:B-1----:R-:W-:Y:S02]  /*02c0*/  LOP3.LUT R4, R4, 0xff000000, R5, 0xb8, !PT ;  /* 0xff00000004047812 */ /* 0x002fe400078eb805 */
[----:B--2---:R-:W-:-:S03]  /*02d0*/  @!P2 LOP3.LUT R5, R7, 0xff, R6, 0xb8, !PT ;  /* 0x000000ff0705a812 */ /* 0x004fc600078eb806 */
[----:B------:R1:W-:Y:S04]  /*02e0*/  STS [UR16+0x34], R4 ;  /* 0x00003404ff007988 */ /* 0x0003e80008000810 */
[----:B------:R1:W-:Y:S02]  /*02f0*/  @!P2 STS [UR16+0x38], R5 ;  /* 0x00003805ff00a988 */ /* 0x0003e40008000810 */
.L_x_3:
[----:B------:R-:W-:Y:S05]  /*0300*/  BSYNC B0 ;  /* 0x0000000000007941 */ /* 0x000fea0003800000 */
.L_x_2:
[----:B------:R-:W-:Y:S04]  /*0310*/  BSSY B0, `(.L_x_4) ;  /* 0x000000e000007945 */ /* 0x000fe80003800000 */
[----:B------:R-:W-:Y:S05]  /*0320*/  @P2 BRA `(.L_x_5) ;  /* 0x0000000000302947 */ /* 0x000fea0003800000 */
[----:B-1----:R-:W1:Y:S01]  /*0330*/  LDS R5, [UR16+0x34] ;  /* 0x00003410ff057984 */ /* 0x002e620008000800 */
[----:B--2---:R-:W2:Y:S03]  /*0340*/  LDC.64 R6, c[0x0][0x238] ;  /* 0x00008e00ff067b82 */ /* 0x004ea60000000a00 */
[----:B------:R-:W3:Y:S01]  /*0350*/  LDS R4, [UR16+0x1c] ;  /* 0x00001c10ff047984 */ /* 0x000ee20008000800 */
[C---:B--2---:R-:W-:Y:S01]  /*0360*/  SHF.L.U64.HI R7, R6.reuse, 0x1, R7 ;  /* 0x0000000106077819 */ /* 0x044fe20000010207 */
[----:B------:R-:W-:-:S03]  /*0370*/  IMAD.SHL.U32 R6, R6, 0x2, RZ ;  /* 0x0000000206067824 */ /* 0x000fc600078e00ff */
[--C-:B------:R-:W-:Y:S02]  /*0380*/  SHF.R.U32.HI R9, RZ, 0x4, R7.reuse ;  /* 0x00000004ff097819 */ /* 0x100fe40000011607 */
[----:B------:R-:W-:-:S05]  /*0390*/  SHF.R.U64 R6, R6, 0x4, R7 ;  /* 0x0000000406067819 */ /* 0x000fca0000001207 */
[----:B------:R4:W-:Y:S01]  /*03a0*/  STS [UR16+0xc], R6 ;  /* 0x00000c06ff007988 */ /* 0x0009e20008000810 */
[----:B-1----:R-:W-:Y:S02]  /*03b0*/  LOP3.LUT R5, R5, 0x7, RZ, 0xb8, !PT ;  /* 0x0000000705057812 */ /* 0x002fe400078eb8ff */
[----:B---3--:R-:W-:-:S03]  /*03c0*/  LOP3.LUT R4, R4, 0xf, R9, 0xb8, !PT ;  /* 0x0000000f04047812 */ /* 0x008fc600078eb809 */
[----:B------:R4:W-:Y:S04]  /*03d0*/  STS [UR16+0x34], R5 ;  /* 0x00003405ff007988 */ /* 0x0009e80008000810 */
[----:B------:R4:W-:Y:S02]  /*03e0*/  STS [UR16+0x1c], R4 ;  /* 0x00001c04ff007988 */ /* 0x0009e40008000810 */
.L_x_5:
[----:B------:R-:W-:Y:S05]  /*03f0*/  BSYNC B0 ;  /* 0x0000000000007941 */ /* 0x000fea0003800000 */
.L_x_4:
[----:B------:R-:W-:Y:S04]  /*0400*/  BSSY B1, `(.L_x_6) ;  /* 0x000001a000017945 */ /* 0x000fe80003800000 */
[----:B------:R-:W-:Y:S04]  /*0410*/  BSSY B0, `(.L_x_7) ;  /* 0x0000015000007945 */ /* 0x000fe80003800000 */
[----:B------:R-:W-:Y:S05]  /*0420*/  @P2 BRA `(.L_x_8) ;  /* 0x0000000000202947 */ /* 0x000fea0003800000 */
[----:B-12-4-:R-:W1:Y:S02]  /*0430*/  LDS R4, [UR16+0x34] ;  /* 0x00003410ff047984 */ /* 0x016e640008000800 */
[----:B-1----:R-:W-:-:S05]  /*0440*/  LOP3.LUT R4, R4, 0x38, RZ, 0xb8, !PT ;  /* 0x0000003804047812 */ /* 0x002fca00078eb8ff */
[----:B------:R1:W-:Y:S01]  /*0450*/  STS [UR16+0x34], R4 ;  /* 0x00003404ff007988 */ /* 0x0003e20008000810 */
[----:B------:R-:W-:Y:S05]  /*0460*/  @P2 BRA `(.L_x_9) ;  /* 0x0000000000202947 */ /* 0x000fea0003800000 */
[----:B-1----:R-:W1:Y:S01]  /*0470*/  LDS R4, [UR16+0x8] ;  /* 0x00000810ff047984 */ /* 0x002e620008000800 */
[----:B------:R-:W-:-:S05]  /*0480*/  IMAD.MOV.U32 R5, RZ, RZ, 0x780 ;  /* 0x00000780ff057424 */ /* 0x000fca00078e00ff */
[----:B-1----:R-:W-:-:S05]  /*0490*/  LOP3.LUT R4, R4, 0x300, R5, 0xd8, !PT ;  /* 0x0000030004047812 */ /* 0x002fca00078ed805 */
[----:B------:R3:W-:Y:S02]  /*04a0*/  STS [UR16+0x8], R4 ;  /* 0x00000804ff007988 */ /* 0x0007e40008000810 */
.L_x_8:
[----:B------:R-:W-:Y:S05]  /*04b0*/  @P2 BRA `(.L_x_10) ;  /* 0x0000000000282947 */ /* 0x000fea0003800000 */
[----:B-1234-:R-:W1:Y:S02]  /*04c0*/  LDS R4, [UR16+0x8] ;  /* 0x00000810ff047984 */ /* 0x01ee640008000800 */
[----:B-1----:R-:W-:-:S05]  /*04d0*/  LOP3.LUT R4, R4, 0x1800, RZ, 0xb8, !PT ;  /* 0x0000180004047812 */ /* 0x002fca00078eb8ff */
[----:B------:R2:W-:Y:S02]  /*04e0*/  STS [UR16+0x8], R4 ;  /* 0x00000804ff007988 */ /* 0x0005e40008000810 */
.L_x_9:
[----:B------:R-:W-:Y:S05]  /*04f0*/  @P2 BREAK B0 ;  /* 0x0000000000002942 */ /* 0x000fea0003800000 */
[----:B------:R-:W-:Y:S05]  /*0500*/  @P2 BRA `(.L_x_11) ;  /* 0x0000000000242947 */ /* 0x000fea0003800000 */
[----:B------:R-:W3:Y:S01]  /*0510*/  LDS R5, [UR16+0x8] ;  /* 0x00000810ff057984 */ /* 0x000ee20008000800 */
[----:B-12---:R-:W-:-:S05]  /*0520*/  IMAD.MOV.U32 R4, RZ, RZ, 0x6000 ;  /* 0x00006000ff047424 */ /* 0x006fca00078e00ff */
[----:B---3--:R-:W-:-:S04]  /*0530*/  LOP3.LUT R4, R5, 0x6000, R4, 0xd8, !PT ;  /* 0x0000600005047812 */ /* 0x008fc800078ed804 */
[----:B------:R-:W-:-:S05]  /*0540*/  LOP3.LUT R4, R4, 0x400000, RZ, 0xb8, !PT ;  /* 0x0040000004047812 */ /* 0x000fca00078eb8ff */
[----:B------:R5:W-:Y:S02]  /*0550*/  STS [UR16+0x8], R4 ;  /* 0x00000804ff007988 */ /* 0x000be40008000810 */
.L_x_10:
[----:B------:R-:W-:Y:S05]  /*0560*/  BSYNC B0 ;  /* 0x0000000000007941 */ /* 0x000fea0003800000 */
.L_x_7:
[----:B-12345:R-:W1:Y:S02]  /*0570*/  @!P2 LDS R4, [UR16+0x8] ;  /* 0x00000810ff04a984 */ /* 0x03ee640008000800 */
[----:B-1----:R-:W-:-:S05]  /*0580*/  @!P2 LOP3.LUT R4, R4, 0x8000, RZ, 0xb8, !PT ;  /* 0x000080000404a812 */ /* 0x002fca00078eb8ff */
[----:B------:R3:W-:Y:S02]  /*0590*/  @!P2 STS [UR16+0x8], R4 ;  /* 0x00000804ff00a988 */ /* 0x0007e40008000810 */
.L_x_11:
[----:B------:R-:W-:Y:S05]  /*05a0*/  BSYNC B1 ;  /* 0x0000000000017941 */ /* 0x000fea0003800000 */
.L_x_6:
[----:B------:R-:W-:Y:S05]  /*05b0*/  WARPSYNC.ALL ;  /* 0x0000000000007948 */ /* 0x000fea0003800000 */
[----:B------:R-:W-:Y:S05]  /*05c0*/  @P0 BRA `(.L_x_12) ;  /* 0x0000000000280947 */ /* 0x000fea0003800000 */
[----:B-123--:R-:W1:Y:S01]  /*05d0*/  S2R R4, SR_LANEID ;  /* 0x0000000000047919 */ /* 0x00ee620000000000 */
[----:B------:R-:W-:Y:S05]  /*05e0*/  WARPSYNC.ALL ;  /* 0x0000000000007948 */ /* 0x000fea0003800000 */
[----:B-1----:R-:W-:-:S05]  /*05f0*/  IMAD.SHL.U32 R6, R4, 0x4, RZ ;  /* 0x0000000404067824 */ /* 0x002fca00078e00ff */
[----:B------:R-:W1:Y:S01]  /*0600*/  LDS R7, [R6+UR16] ;  /* 0x0000001006077984 */ /* 0x000e620008000800 */
[----:B------:R-:W-:-:S05]  /*0610*/  IADD3 R4, P1, R6, UR18, RZ ;  /* 0x0000001206047c10 */ /* 0x000fca000ff3e0ff */
[----:B------:R-:W-:-:S05]  /*0620*/  IMAD.X R5, RZ, RZ, UR19, P1 ;  /* 0x00000013ff057e24 */ /* 0x000fca00088e06ff */
[----:B-1----:R4:W5:Y:S01]  /*0630*/  ATOMG.E.EXCH.STRONG.GPU PT, RZ, [R4], R7 ;  /* 0x0000000704ff73a8 */ /* 0x00296200041ee100 */
[----:B------:R-:W-:-:S04]  /*0640*/  DEPBAR {5,4,3,2,1,0} ;  /* 0x0000003f0000791a */ /* 0x000fc80000000000 */
[----:B------:R4:W-:Y:S01]  /*0650*/  UTMACCTL.IV [UR18] ;  /* 0x00000000120079b9 */ /* 0x0009e20008000000 */
[----:B------:R-:W-:Y:S01]  /*0660*/  NOP ;  /* 0x0000000000007918 */ /* 0x000fe20000000000 */
.L_x_12:
[----:B------:R-:W-:Y:S05]  /*0670*/  @P0 BRA `(.L_x_13) ;  /* 0x00000000000c0947 */ /* 0x000fea0003800000 */
[----:B------:R0:W-:Y:S01]  /*0680*/  UTMACMDFLUSH ;  /* 0x00000000000079b7 */ /* 0x0001e20000000000 */
[----:B------:R-:W-:Y:S05]  /*0690*/  @P0 BRA `(.L_x_13) ;  /* 0x0000000000040947 */ /* 0x000fea0003800000 */
[----:B------:R-:W-:-:S04]  /*06a0*/  DEPBAR.LE SB0, 0x0 ;  /* 0x000080000000791a */ /* 0x000fc80000000000 */
.L_x_13:
[----:B------:R-:W-:Y:S05]  /*06b0*/  WARPSYNC.ALL ;  /* 0x0000000000007948 */ /* 0x000fea0003800000 */
[----:B-----5:R-:W-:Y:S06]  /*06c0*/  BAR.SYNC.DEFER_BLOCKING 0x0 ;  /* 0x0000000000007b1d */ /* 0x020fec0000010000 */
[----:B------:R-:W-:Y:S02]  /*06d0*/  BSSY B1, `(.L_x_14) ;  /* 0x000000b000017945 */ /* 0x000fe40003800000 */
[----:B------:R-:W-:Y:S06]  /*06e0*/  BAR.SYNC.DEFER_BLOCKING 0x0 ;  /* 0x0000000000007b1d */ /* 0x000fec0000010000 */
[----:B------:R5:W-:Y:S01]  /*06f0*/  @!P0 STS [R13], RZ ;  /* 0x000000ff0d008388 */ /* 0x000be20000000800 */
[----:B------:R-:W-:Y:S01]  /*0700*/  NOP ;  /* 0x0000000000007918 */ /* 0x000fe20000000000 */
[----:B------:R-:W-:Y:S05]  /*0710*/  @P2 BRA `(.L_x_15) ;  /* 0x0000000000182947 */ /* 0x000fea0003800000 */
[----:B-1234-:R-:W1:Y:S01]  /*0720*/  LDS R4, [UR16+0x8] ;  /* 0x00000810ff047984 */ /* 0x01ee620008000800 */
[----:B------:R-:W2:Y:S01]  /*0730*/  LDC.64 R6, c[0x0][0x218] ;  /* 0x00008600ff067b82 */ /* 0x000ea20000000a00 */
[----:B------:R-:W-:Y:S02]  /*0740*/  IMAD.MOV.U32 R5, RZ, RZ, 0x70 ;  /* 0x00000070ff057424 */ /* 0x000fe400078e00ff */
[----:B--2---:R2:W-:Y:S03]  /*0750*/  STS.64 [UR16], R6 ;  /* 0x00000006ff007988 */ /* 0x0045e60008000a10 */
[----:B-1----:R-:W-:-:S05]  /*0760*/  LOP3.LUT R4, R4, 0x10, R5, 0xd8, !PT ;  /* 0x0000001004047812 */ /* 0x002fca00078ed805 */
[----:B------:R2:W-:Y:S02]  /*0770*/  STS [UR16+0x8], R4 ;  /* 0x00000804ff007988 */ /* 0x0005e40008000810 */
.L_x_15:
[----:B----4-:R-:W-:Y:S05]  /*0780*/  BSYNC B1 ;  /* 0x0000000000017941 */ /* 0x010fea0003800000 */
.L_x_14:
[----:B------:R-:W-:Y:S04]  /*0790*/  BSSY B2, `(.L_x_16) ;  /* 0x000000f000027945 */ /* 0x000fe80003800000 */
[----:B------:R-:W-:Y:S04]  /*07a0*/  BSSY B1, `(.L_x_17) ;  /* 0x000000c000017945 */ /* 0x000fe80003800000 */
[----:B------:R-:W-:Y:S05]  /*07b0*/  @P2 BRA `(.L_x_18) ;  /* 0x0000000000282947 */ /* 0x000fea0003800000 */
[----:B-123--:R-:W1:Y:S01]  /*07c0*/  LDS R4, [UR16+0x34] ;  /* 0x00003410ff047984 */ /* 0x00ee620008000800 */
[----:B------:R-:W-:Y:S01]  /*07d0*/  IMAD.MOV.U32 R5, RZ, RZ, 0x3f000000 ;  /* 0x3f000000ff057424 */ /* 0x000fe200078e00ff */
[----:B------:R-:W-:Y:S05]  /*07e0*/  @P2 BREAK B1 ;  /* 0x0000000000012942 */ /* 0x000fea0003800000 */
[----:B-1----:R-:W-:-:S05]  /*07f0*/  LOP3.LUT R4, R4, 0xff000000, R5, 0xb8, !PT ;  /* 0xff00000004047812 */ /* 0x002fca00078eb805 */
[----:B------:R1:W-:Y:S01]  /*0800*/  STS [UR16+0x34], R4 ;  /* 0x00003404ff007988 */ /* 0x0003e20008000810 */
[----:B------:R-:W-:Y:S05]  /*0810*/  @P2 BRA `(.L_x_19) ;  /* 0x0000000000182947 */ /* 0x000fea0003800000 */
[----:B------:R-:W2:Y:S01]  /*0820*/  LDS R5, [UR16+0x38] ;  /* 0x00003810ff057984 */ /* 0x000ea20008000800 */
[----:B-1----:R-:W-:-:S05]  /*0830*/  IMAD.MOV.U32 R4, RZ, RZ, 0x7f ;  /* 0x0000007fff047424 */ /* 0x002fca00078e00ff */
[----:B--2---:R-:W-:-:S05]  /*0840*/  LOP3.LUT R4, R5, 0xff, R4, 0xb8, !PT ;  /* 0x000000ff05047812 */ /* 0x004fca00078eb804 */
[----:B------:R4:W-:Y:S02]  /*0850*/  STS [UR16+0x38], R4 ;  /* 0x00003804ff007988 */ /* 0x0009e40008000810 */
.L_x_18:
[----:B------:R-:W-:Y:S05]  /*0860*/  BSYNC B1 ;  /* 0x0000000000017941 */ /* 0x000fea0003800000 */
.L_x_17:
[----:B------:R1:W-:Y:S02]  /*0870*/  @!P2 STS [UR16+0x20], R8 ;  /* 0x00002008ff00a988 */ /* 0x0003e40008000810 */
.L_x_19:
[----:B------:R-:W-:Y:S05]  /*0880*/  BSYNC B2 ;  /* 0x0000000000027941 */ /* 0x000fea0003800000 */
.L_x_16:
[----:B------:R-:W-:Y:S05]  /*0890*/  WARPSYNC.ALL ;  /* 0x0000000000007948 */ /* 0x000fea0003800000 */
[----:B--2---:R-:W2:Y:S01]  /*08a0*/  LDC R6, c[0x0][0x22c] ;  /* 0x00008b00ff067b82 */ /* 0x004ea20000000800 */
[----:B------:R-:W-:Y:S01]  /*08b0*/  BSSY B2, `(.L_x_20) ;  /* 0x0000010000027945 */ /* 0x000fe20003800000 */
[----:B--2---:R-:W-:-:S05]  /*08c0*/  VIADD R6, R6, 0xffffffff ;  /* 0xffffffff06067836 */ /* 0x004fca0000000000 */
[----:B------:R2:W-:Y:S01]  /*08d0*/  @!P2 STS [UR16+0x24], R6 ;  /* 0x00002406ff00a988 */ /* 0x0005e20008000810 */
[----:B------:R-:W-:Y:S05]  /*08e0*/  @P2 BRA `(.L_x_21) ;  /* 0x0000000000302947 */ /* 0x000fea0003800000 */
[----:B------:R-:W2:Y:S01]  /*08f0*/  LDS R5, [UR16+0x34] ;  /* 0x00003410ff057984 */ /* 0x000ea20008000800 */
[----:B------:R-:W2:Y:S03]  /*0900*/  LDC.64 R10, c[0x0][0x240] ;  /* 0x00009000ff0a7b82 */ /* 0x000ea60000000a00 */
[----:B-1-34-:R-:W1:Y:S01]  /*0910*/  LDS R4, [UR16+0x1c] ;  /* 0x00001c10ff047984 */ /* 0x01ae620008000800 */
[C---:B--2---:R-:W-:Y:S01]  /*0920*/  SHF.L.U64.HI R8, R10.reuse, 0x1, R11 ;  /* 0x000000010a087819 */ /* 0x044fe2000001020b */
[----:B------:R-:W-:-:S03]  /*0930*/  IMAD.SHL.U32 R7, R10, 0x2, RZ ;  /* 0x000000020a077824 */ /* 0x000fc600078e00ff */
[--C-:B------:R-:W-:Y:S02]  /*0940*/  SHF.R.U32.HI R9, RZ, 0x4, R8.reuse ;  /* 0x00000004ff097819 */ /* 0x100fe40000011608 */
[----:B------:R-:W-:-:S05]  /*0950*/  SHF.R.U64 R7, R7, 0x4, R8 ;  /* 0x0000000407077819 */ /* 0x000fca0000001208 */
[----:B------:R2:W-:Y:S01]  /*0960*/  STS [UR16+0xc], R7 ;  /* 0x00000c07ff007988 */ /* 0x0005e20008000810 */
[----:B------:R-:W-:Y:S02]  /*0970*/  LOP3.LUT R5, R5, 0x7, RZ, 0xb8, !PT ;  /* 0x0000000705057812 */ /* 0x000fe400078eb8ff */
[----:B-1----:R-:W-:-:S03]  /*0980*/  LOP3.LUT R4, R4, 0xf, R9, 0xb8, !PT ;  /* 0x0000000f04047812 */ /* 0x002fc600078eb809 */
[----:B------:R2:W-:Y:S04]  /*0990*/  STS [UR16+0x34], R5 ;  /* 0x00003405ff007988 */ /* 0x0005e80008000810 */
[----:B------:R2:W-:Y:S02]  /*09a0*/  STS [UR16+0x1c], R4 ;  /* 0x00001c04ff007988 */ /* 0x0005e40008000810 */
.L_x_21:
[----:B------:R-:W-:Y:S05]  /*09b0*/  BSYNC B2 ;  /* 0x0000000000027941 */ /* 0x000fea0003800000 */
.L_x_20:
[----:B------:R-:W-:Y:S04]  /*09c0*/  BSSY B3, `(.L_x_22) ;  /* 0x000001a000037945 */ /* 0x000fe80003800000 */
[----:B------:R-:W-:Y:S04]  /*09d0*/  BSSY B2, `(.L_x_23) ;  /* 0x0000015000027945 */ /* 0x000fe80003800000 */
[----:B------:R-:W-:Y:S05]  /*09e0*/  @P2 BRA `(.L_x_24) ;  /* 0x0000000000202947 */ /* 0x000fea0003800000 */
[----:B-1234-:R-:W1:Y:S02]  /*09f0*/  LDS R4, [UR16+0x34] ;  /* 0x00003410ff047984 */ /* 0x01ee640008000800 */
[----:B-1----:R-:W-:-:S05]  /*0a00*/  LOP3.LUT R4, R4, 0x38, RZ, 0xb8, !PT ;  /* 0x0000003804047812 */ /* 0x002fca00078eb8ff */
[----:B------:R1:W-:Y:S01]  /*0a10*/  STS [UR16+0x34], R4 ;  /* 0x00003404ff007988 */ /* 0x0003e20008000810 */
[----:B------:R-:W-:Y:S05]  /*0a20*/  @P2 BRA `(.L_x_25) ;  /* 0x0000000000202947 */ /* 0x000fea0003800000 */
[----:B-1----:R-:W1:Y:S01]  /*0a30*/  LDS R4, [UR16+0x8] ;  /* 0x00000810ff047984 */ /* 0x002e620008000800 */
[----:B------:R-:W-:-:S05]  /*0a40*/  IMAD.MOV.U32 R5, RZ, RZ, 0x780 ;  /* 0x00000780ff057424 */ /* 0x000fca00078e00ff */
[----:B-1----:R-:W-:-:S05]  /*0a50*/  LOP3.LUT R4, R4, 0x300, R5, 0xd8, !PT ;  /* 0x0000030004047812 */ /* 0x002fca00078ed805 */
[----:B------:R1:W-:Y:S02]  /*0a60*/  STS [UR16+0x8], R4 ;  /* 0x00000804ff007988 */ /* 0x0003e40008000810 */
.L_x_24:
[----:B------:R-:W-:Y:S05]  /*0a70*/  @P2 BRA `(.L_x_26) ;  /* 0x0000000000282947 */ /* 0x000fea0003800000 */
[----:B-1234-:R-:W1:Y:S02]  /*0a80*/  LDS R4, [UR16+0x8] ;  /* 0x00000810ff047984 */ /* 0x01ee640008000800 */
[----:B-1----:R-:W-:-:S05]  /*0a90*/  LOP3.LUT R4, R4, 0x1800, RZ, 0xb8, !PT ;  /* 0x0000180004047812 */ /* 0x002fca00078eb8ff */
[----:B------:R2:W-:Y:S02]  /*0aa0*/  STS [UR16+0x8], R4 ;  /* 0x00000804ff007988 */ /* 0x0005e40008000810 */
.L_x_25:
[----:B------:R-:W-:Y:S05]  /*0ab0*/  @P2 BREAK B2 ;  /* 0x0000000000022942 */ /* 0x000fea0003800000 */
[----:B------:R-:W-:Y:S05]  /*0ac0*/  @P2 BRA `(.L_x_27) ;  /* 0x0000000000242947 */ /* 0x000fea0003800000 */
[----:B-12---:R-:W1:Y:S01]  /*0ad0*/  LDS R4, [UR16+0x8] ;  /* 0x00000810ff047984 */ /* 0x006e620008000800 */
[----:B------:R-:W-:-:S05]  /*0ae0*/  IMAD.MOV.U32 R5, RZ, RZ, 0x6000 ;  /* 0x00006000ff057424 */ /* 0x000fca00078e00ff */
[----:B-1----:R-:W-:-:S04]  /*0af0*/  LOP3.LUT R4, R4, 0x6000, R5, 0xd8, !PT ;  /* 0x0000600004047812 */ /* 0x002fc800078ed805 */
[----:B------:R-:W-:-:S05]  /*0b00*/  LOP3.LUT R4, R4, 0x400000, RZ, 0xb8, !PT ;  /* 0x0040000004047812 */ /* 0x000fca00078eb8ff */
[----:B------:R1:W-:Y:S02]  /*0b10*/  STS [UR16+0x8], R4 ;  /* 0x00000804ff007988 */ /* 0x0003e40008000810 */
.L_x_26:
[----:B------:R-:W-:Y:S05]  /*0b20*/  BSYNC B2 ;  /* 0x0000000000027941 */ /* 0x000fea0003800000 */
.L_x_23:
[----:B-1234-:R-:W1:Y:S02]  /*0b30*/  @!P2 LDS R4, [UR16+0x8] ;  /* 0x00000810ff04a984 */ /* 0x01ee640008000800 */
[----:B-1----:R-:W-:-:S05]  /*0b40*/  @!P2 LOP3.LUT R4, R4, 0x8000, RZ, 0xb8, !PT ;  /* 0x000080000404a812 */ /* 0x002fca00078eb8ff */
[----:B------:R3:W-:Y:S02]  /*0b50*/  @!P2 STS [UR16+0x8], R4 ;  /* 0x00000804ff00a988 */ /* 0x0007e40008000810 */
.L_x_27:
[----:B------:R-:W-:Y:S05]  /*0b60*/  BSYNC B3 ;  /* 0x0000000000037941 */ /* 0x000fea0003800000 */
.L_x_22:
[----:B------:R-:W-:Y:S05]  /*0b70*/  WARPSYNC.ALL ;  /* 0x0000000000007948 */ /* 0x000fea0003800000 */
[----:B------:R-:W-:-:S04]  /*0b80*/  UIADD3 UR21, UR5, 0x80, URZ ;  /* 0x0000008005157890 */ /* 0x000fc8000fffe03f */
[----:B------:R-:W-:-:S04]  /*0b90*/  UIADD3 UR20, UP0, UR21, UR22, URZ ;  /* 0x0000001615147290 */ /* 0x000fc8000ff1e03f */
[----:B------:R-:W-:Y:S01]  /*0ba0*/  ULEA.HI.X.SX32 UR21, UR21, UR23, 0x1, UP0 ;  /* 0x0000001715157291 */ /* 0x000fe200080f0e3f */
[----:B------:R-:W-:Y:S11]  /*0bb0*/  @P0 BRA `(.L_x_28) ;  /* 0x0000000000280947 */ /* 0x000ff60003800000 */
[----:B-123--:R-:W1:Y:S01]  /*0bc0*/  S2R R4, SR_LANEID ;  /* 0x0000000000047919 */ /* 0x00ee620000000000 */
[----:B------:R-:W-:Y:S05]  /*0bd0*/  WARPSYNC.ALL ;  /* 0x0000000000007948 */ /* 0x000fea0003800000 */
[----:B-1----:R-:W-:-:S05]  /*0be0*/  IMAD.SHL.U32 R8, R4, 0x4, RZ ;  /* 0x0000000404087824 */ /* 0x002fca00078e00ff */
[----:B------:R-:W1:Y:S01]  /*0bf0*/  LDS R7, [R8+UR16] ;  /* 0x0000001008077984 */ /* 0x000e620008000800 */
[----:B------:R-:W-:-:S05]  /*0c00*/  IADD3 R4, P1, R8, UR20, RZ ;  /* 0x0000001408047c10 */ /* 0x000fca000ff3e0ff */
[----:B------:R-:W-:-:S05]  /*0c10*/  IMAD.X R5, RZ, RZ, UR21, P1 ;  /* 0x00000015ff057e24 */ /* 0x000fca00088e06ff */
[----:B-1----:R4:W2:Y:S01]  /*0c20*/  ATOMG.E.EXCH.STRONG.GPU PT, RZ, [R4], R7 ;  /* 0x0000000704ff73a8 */ /* 0x0028a200041ee100 */
[----:B------:R-:W-:-:S04]  /*0c30*/  DEPBAR {5,4,3,2,1,0} ;  /* 0x0000003f0000791a */ /* 0x000fc80000000000 */
[----:B------:R4:W-:Y:S01]  /*0c40*/  UTMACCTL.IV [UR20] ;  /* 0x00000000140079b9 */ /* 0x0009e20008000000 */
[----:B------:R-:W-:Y:S01]  /*0c50*/  NOP ;  /* 0x0000000000007918 */ /* 0x000fe20000000000 */
.L_x_28:
[----:B------:R-:W-:Y:S05]  /*0c60*/  @P0 BRA `(.L_x_29) ;  /* 0x00000000000c0947 */ /* 0x000fea0003800000 */
[----:B------:R0:W-:Y:S01]  /*0c70*/  UTMACMDFLUSH ;  /* 0x00000000000079b7 */ /* 0x0001e20000000000 */
[----:B------:R-:W-:Y:S05]  /*0c80*/  @P0 BRA `(.L_x_29) ;  /* 0x0000000000040947 */ /* 0x000fea0003800000 */
[----:B------:R-:W-:-:S04]  /*0c90*/  DEPBAR.LE SB0, 0x0 ;  /* 0x000080000000791a */ /* 0x000fc80000000000 */
.L_x_29:
[----:B------:R-:W-:Y:S05]  /*0ca0*/  WARPSYNC.ALL ;  /* 0x0000000000007948 */ /* 0x000fea0003800000 */
[----:B--2---:R-:W-:Y:S06]  /*0cb0*/  BAR.SYNC.DEFER_BLOCKING 0x0 ;  /* 0x0000000000007b1d */ /* 0x004fec0000010000 */
[----:B------:R-:W-:Y:S02]  /*0cc0*/  BSSY B3, `(.L_x_30) ;  /* 0x000000b000037945 */ /* 0x000fe40003800000 */
[----:B------:R-:W-:Y:S06]  /*0cd0*/  BAR.SYNC.DEFER_BLOCKING 0x0 ;  /* 0x0000000000007b1d */ /* 0x000fec0000010000 */
[----:B------:R2:W-:Y:S01]  /*0ce0*/  @!P0 STS [R13], RZ ;  /* 0x000000ff0d008388 */ /* 0x0005e20000000800 */
[----:B------:R-:W-:Y:S01]  /*0cf0*/  NOP ;  /* 0x0000000000007918 */ /* 0x000fe20000000000 */
[----:B------:R-:W-:Y:S05]  /*0d00*/  @P2 BRA `(.L_x_31) ;  /* 0x0000000000182947 */ /* 0x000fea0003800000 */
[----:B-1-34-:R-:W1:Y:S01]  /*0d10*/  LDS R4, [UR16+0x8] ;  /* 0x00000810ff047984 */ /* 0x01ae620008000800 */
[----:B------:R-:W3:Y:S01]  /*0d20*/  LDC.64 R8, c[0x0][0x220] ;  /* 0x00008800ff087b82 */ /* 0x000ee20000000a00 */
[----:B------:R-:W-:Y:S02]  /*0d30*/  IMAD.MOV.U32 R5, RZ, RZ, 0x70 ;  /* 0x00000070ff057424 */ /* 0x000fe400078e00ff */
[----:B---3--:R3:W-:Y:S03]  /*0d40*/  STS.64 [UR16], R8 ;  /* 0x00000008ff007988 */ /* 0x0087e60008000a10 */
[----:B-1----:R-:W-:-:S05]  /*0d50*/  LOP3.LUT R4, R4, 0x10, R5, 0xd8, !PT ;  /* 0x0000001004047812 */ /* 0x002fca00078ed805 */
[----:B------:R3:W-:Y:S02]  /*0d60*/  STS [UR16+0x8], R4 ;  /* 0x00000804ff007988 */ /* 0x0007e40008000810 */
.L_x_31:
[----:B----4-:R-:W-:Y:S05]  /*0d70*/  BSYNC B3 ;  /* 0x0000000000037941 */ /* 0x010fea0003800000 */
.L_x_30:
[----:B------:R-:W-:Y:S04]  /*0d80*/  BSSY B4, `(.L_x_32) ;  /* 0x0000011000047945 */ /* 0x000fe80003800000 */
[----:B------:R-:W-:Y:S04]  /*0d90*/  BSSY B3, `(.L_x_33) ;  /* 0x000000e000037945 */ /* 0x000fe80003800000 */
[----:B------:R-:W-:Y:S05]  /*0da0*/  @P2 BRA `(.L_x_34) ;  /* 0x0000000000242947 */ /* 0x000fea0003800000 */
[----:B-1-3--:R-:W1:Y:S01]  /*0db0*/  LDS R4, [UR16+0x34] ;  /* 0x00003410ff047984 */ /* 0x00ae620008000800 */
[----:B------:R-:W-:-:S05]  /*0dc0*/  IMAD.MOV.U32 R5, RZ, RZ, 0x3f000000 ;  /* 0x3f000000ff057424 */ /* 0x000fca00078e00ff */
[----:B-1----:R-:W-:-:S05]  /*0dd0*/  LOP3.LUT R4, R4, 0xff000000, R5, 0xb8, !PT ;  /* 0xff00000004047812 */ /* 0x002fca00078eb805 */
[----:B------:R1:W-:Y:S01]  /*0de0*/  STS [UR16+0x34], R4 ;  /* 0x00003404ff007988 */ /* 0x0003e20008000810 */
[----:B------:R-:W-:Y:S05]  /*0df0*/  @P2 BRA `(.L_x_35) ;  /* 0x00000000001c2947 */ /* 0x000fea0003800000 */
[----:B-1----:R-:W1:Y:S01]  /*0e00*/  LDS R4, [UR16+0x38] ;  /* 0x00003810ff047984 */ /* 0x002e620008000800 */
[----:B------:R-:W-:-:S05]  /*0e10*/  IMAD.MOV.U32 R5, RZ, RZ, 0x3f ;  /* 0x0000003fff057424 */ /* 0x000fca00078e00ff */
[----:B-1----:R-:W-:-:S05]  /*0e20*/  LOP3.LUT R4, R4, 0xff, R5, 0xb8, !PT ;  /* 0x000000ff04047812 */ /* 0x002fca00078eb805 */
[----:B------:R4:W-:Y:S02]  /*0e30*/  STS [UR16+0x38], R4 ;  /* 0x00003804ff007988 */ /* 0x0009e40008000810 */
.L_x_34:
[----:B------:R-:W-:Y:S05]  /*0e40*/  @P2 BREAK B3 ;  /* 0x0000000000032942 */ /* 0x000fea0003800000 */
[----:B------:R-:W-:Y:S05]  /*0e50*/  @P2 BRA `(.L_x_36) ;  /* 0x00000000000c2947 */ /* 0x000fea0003800000 */
[----:B------:R1:W-:Y:S02]  /*0e60*/  STS [UR16+0x20], R6 ;  /* 0x00002006ff007988 */ /* 0x0003e40008000810 */
.L_x_35:
[----:B------:R-:W-:Y:S05]  /*0e70*/  BSYNC B3 ;  /* 0x0000000000037941 */ /* 0x000fea0003800000 */
.L_x_33:
[----:B------:R1:W-:Y:S02]  /*0e80*/  @!P2 STS [UR16+0x24], R3 ;  /* 0x00002403ff00a988 */ /* 0x0003e40008000810 */
.L_x_36:
[----:B------:R-:W-:Y:S05]  /*0e90*/  BSYNC B4 ;  /* 0x0000000000047941 */ /* 0x000fea0003800000 */
.L_x_32:
[----:B------:R-:W-:Y:S05]  /*0ea0*/  WARPSYNC.ALL ;  /* 0x0000000000007948 */ /* 0x000fea0003800000 */
[----:B------:R-:W-:Y:S04]  /*0eb0*/  BSSY B4, `(.L_x_37) ;  /* 0x000000e000047945 */ /* 0x000fe80003800000 */
[----:B------:R-:W-:Y:S05]  /*0ec0*/  @P2 BRA `(.L_x_38) ;  /* 0x0000000000302947 */ /* 0x000fea0003800000 */
[----:B-1-34-:R-:W1:Y:S01]  /*0ed0*/  LDS R4, [UR16+0x34] ;  /* 0x00003410ff047984 */ /* 0x01ae620008000800 */
[----:B------:R-:W3:Y:S03]  /*0ee0*/  LDC.64 R8, c[0x0][0x248] ;  /* 0x00009200ff087b82 */ /* 0x000ee60000000a00 */
[----:B------:R-:W4:Y:S01]  /*0ef0*/  LDS R3, [UR16+0x1c] ;  /* 0x00001c10ff037984 */ /* 0x000f220008000800 */
[C---:B---3--:R-:W-:Y:S01]  /*0f00*/  SHF.L.U64.HI R6, R8.reuse, 0x1, R9 ;  /* 0x0000000108067819 */ /* 0x048fe20000010209 */
[----:B------:R-:W-:-:S03]  /*0f10*/  IMAD.SHL.U32 R5, R8, 0x2, RZ ;  /* 0x0000000208057824 */ /* 0x000fc600078e00ff */
[--C-:B------:R-:W-:Y:S02]  /*0f20*/  SHF.R.U32.HI R8, RZ, 0x4, R6.reuse ;  /* 0x00000004ff087819 */ /* 0x100fe40000011606 */
[----:B------:R-:W-:-:S05]  /*0f30*/  SHF.R.U64 R5, R5, 0x4, R6 ;  /* 0x0000000405057819 */ /* 0x000fca0000001206 */
[----:B------:R3:W-:Y:S01]  /*0f40*/  STS [UR16+0xc], R5 ;  /* 0x00000c05ff007988 */ /* 0x0007e20008000810 */
[----:B-1----:R-:W-:Y:S02]  /*0f50*/  LOP3.LUT R4, R4, 0x7, RZ, 0xb8, !PT ;  /* 0x0000000704047812 */ /* 0x002fe400078eb8ff */
[----:B----4-:R-:W-:-:S03]  /*0f60*/  LOP3.LUT R3, R3, 0xf, R8, 0xb8, !PT ;  /* 0x0000000f03037812 */ /* 0x010fc600078eb808 */
[----:B------:R3:W-:Y:S04]  /*0f70*/  STS [UR16+0x34], R4 ;  /* 0x00003404ff007988 */ /* 0x0007e80008000810 */
[----:B------:R3:W-:Y:S02]  /*0f80*/  STS [UR16+0x1c], R3 ;  /* 0x00001c03ff007988 */ /* 0x0007e40008000810 */
.L_x_38:
[----:B------:R-:W-:Y:S05]  /*0f90*/  BSYNC B4 ;  /* 0x0000000000047941 */ /* 0x000fea0003800000 */
.L_x_37:
[----:B------:R-:W-:Y:S04]  /*0fa0*/  BSSY B4, `(.L_x_39) ;  /* 0x000001a000047945 */ /* 0x000fe80003800000 */
[----:B------:R-:W-:Y:S04]  /*0fb0*/  BSSY B5, `(.L_x_40) ;  /* 0x0000015000057945 */ /* 0x000fe80003800000 */
[----:B------:R-:W-:Y:S05]  /*0fc0*/  @P2 BRA `(.L_x_41) ;  /* 0x0000000000202947 */ /* 0x000fea0003800000 */
[----:B-1-3--:R-:W1:Y:S02]  /*0fd0*/  LDS R3, [UR16+0x34] ;  /* 0x00003410ff037984 */ /* 0x00ae640008000800 */
[----:B-1----:R-:W-:-:S05]  /*0fe0*/  LOP3.LUT R3, R3, 0x38, RZ, 0xb8, !PT ;  /* 0x0000003803037812 */ /* 0x002fca00078eb8ff */
[----:B------:R1:W-:Y:S01]  /*0ff0*/  STS [UR16+0x34], R3 ;  /* 0x00003403ff007988 */ /* 0x0003e20008000810 */
[----:B------:R-:W-:Y:S05]  /*1000*/  @P2 BRA `(.L_x_42) ;  /* 0x0000000000202947 */ /* 0x000fea0003800000 */
[----:B-1----:R-:W1:Y:S01]  /*1010*/  LDS R3, [UR16+0x8] ;  /* 0x00000810ff037984 */ /* 0x002e620008000800 */
[----:B----4-:R-:W-:-:S05]  /*1020*/  IMAD.MOV.U32 R4, RZ, RZ, 0x780 ;  /* 0x00000780ff047424 */ /* 0x010fca00078e00ff */
[----:B-1----:R-:W-:-:S05]  /*1030*/  LOP3.LUT R3, R3, 0x300, R4, 0xd8, !PT ;  /* 0x0000030003037812 */ /* 0x002fca00078ed804 */
[----:B------:R1:W-:Y:S02]  /*1040*/  STS [UR16+0x8], R3 ;  /* 0x00000803ff007988 */ /* 0x0003e40008000810 */
.L_x_41:
[----:B------:R-:W-:Y:S05]  /*1050*/  @P2 BRA `(.L_x_43) ;  /* 0x0000000000282947 */ /* 0x000fea0003800000 */
[----:B-1-3--:R-:W1:Y:S02]  /*1060*/  LDS R3, [UR16+0x8] ;  /* 0x00000810ff037984 */ /* 0x00ae640008000800 */
[----:B-1----:R-:W-:-:S05]  /*1070*/  LOP3.LUT R3, R3, 0x1800, RZ, 0xb8, !PT ;  /* 0x0000180003037812 */ /* 0x002fca00078eb8ff */
[----:B------:R3:W-:Y:S02]  /*1080*/  STS [UR16+0x8], R3 ;  /* 0x00000803ff007988 */ /* 0x0007e40008000810 */
.L_x_42:
[----:B------:R-:W-:Y:S05]  /*1090*/  @P2 BREAK B5 ;  /* 0x0000000000052942 */ /* 0x000fea0003800000 */
[----:B------:R-:W-:Y:S05]  /*10a0*/  @P2 BRA `(.L_x_44) ;  /* 0x0000000000242947 */ /* 0x000fea0003800000 */
[----:B-1-3--:R-:W1:Y:S01]  /*10b0*/  LDS R3, [UR16+0x8] ;  /* 0x00000810ff037984 */ /* 0x00ae620008000800 */
[----:B----4-:R-:W-:-:S05]  /*10c0*/  IMAD.MOV.U32 R4, RZ, RZ, 0x6000 ;  /* 0x00006000ff047424 */ /* 0x010fca00078e00ff */
[----:B-1----:R-:W-:-:S04]  /*10d0*/  LOP3.LUT R3, R3, 0x6000, R4, 0xd8, !PT ;  /* 0x0000600003037812 */ /* 0x002fc800078ed804 */
[----:B------:R-:W-:-:S05]  /*10e0*/  LOP3.LUT R3, R3, 0x400000, RZ, 0xb8, !PT ;  /* 0x0040000003037812 */ /* 0x000fca00078eb8ff */
[----:B------:R1:W-:Y:S02]  /*10f0*/  STS [UR16+0x8], R3 ;  /* 0x00000803ff007988 */ /* 0x0003e40008000810 */
.L_x_43:
[----:B------:R-:W-:Y:S05]  /*1100*/  BSYNC B5 ;  /* 0x0000000000057941 */ /* 0x000fea0003800000 */
.L_x_40:
[----:B-1-3--:R-:W1:Y:S02]  /*1110*/  @!P2 LDS R3, [UR16+0x8] ;  /* 0x00000810ff03a984 */ /* 0x00ae640008000800 */
[----:B-1----:R-:W-:-:S05]  /*1120*/  @!P2 LOP3.LUT R3, R3, 0x8000, RZ, 0xb8, !PT ;  /* 0x000080000303a812 */ /* 0x002fca00078eb8ff */
[----:B------:R1:W-:Y:S02]  /*1130*/  @!P2 STS [UR16+0x8], R3 ;  /* 0x00000803ff00a988 */ /* 0x0003e40008000810 */
.L_x_44:
[----:B------:R-:W-:Y:S05]  /*1140*/  BSYNC B4 ;  /* 0x0000000000047941 */ /* 0x000fea0003800000 */
.L_x_39:
[----:B------:R-:W-:Y:S05]  /*1150*/  WARPSYNC.ALL ;  /* 0x0000000000007948 */ /* 0x000fea0003800000 */
[----:B------:R-:W-:Y:S01]  /*1160*/  UIADD3 UR5, UR5, 0x100, URZ ;  /* 0x0000010005057890 */ /* 0x000fe2000fffe03f */
[----:B------:R-:W-:Y:S01]  /*1170*/  ISETP.GE.AND P1, PT, R12, 0x1, PT ;  /* 0x000000010c00780c */ /* 0x000fe20003f26270 */
[----:B------:R-:W-:Y:S01]  /*1180*/  IMAD.MOV.U32 R24, RZ, RZ, RZ ;  /* 0x000000ffff187224 */ /* 0x000fe200078e00ff */
[----:B------:R-:W-:Y:S01]  /*1190*/  SHF.R.U32.HI R7, RZ, 0x5, R0 ;  /* 0x00000005ff077819 */ /* 0x000fe20000011600 */
[----:B------:R-:W-:-:S04]  /*11a0*/  UIADD3 UR22, UP0, UR5, UR22, URZ ;  /* 0x0000001605167290 */ /* 0x000fc8000ff1e03f */
[----:B------:R-:W-:Y:S01]  /*11b0*/  ULEA.HI.X.SX32 UR23, UR5, UR23, 0x1, UP0 ;  /* 0x0000001705177291 */ /* 0x000fe200080f0e3f */
[----:B------:R-:W-:Y:S11]  /*11c0*/  @P0 BRA `(.L_x_45) ;  /* 0x0000000000280947 */ /* 0x000ff60003800000 */
[----:B-1-3--:R-:W1:Y:S01]  /*11d0*/  S2R R3, SR_LANEID ;  /* 0x0000000000037919 */ /* 0x00ae620000000000 */
[----:B------:R-:W-:Y:S05]  /*11e0*/  WARPSYNC.ALL ;  /* 0x0000000000007948 */ /* 0x000fea0003800000 */
[----:B-1----:R-:W-:-:S05]  /*11f0*/  IMAD.SHL.U32 R6, R3, 0x4, RZ ;  /* 0x0000000403067824 */ /* 0x002fca00078e00ff */
[----:B------:R-:W1:Y:S01]  /*1200*/  LDS R3, [R6+UR16] ;  /* 0x0000001006037984 */ /* 0x000e620008000800 */
[----:B----4-:R-:W-:-:S05]  /*1210*/  IADD3 R4, P3, R6, UR22, RZ ;  /* 0x0000001606047c10 */ /* 0x010fca000ff7e0ff */
[----:B------:R-:W-:-:S05]  /*1220*/  IMAD.X R5, RZ, RZ, UR23, P3 ;  /* 0x00000017ff057e24 */ /* 0x000fca00098e06ff */
[----:B-1----:R1:W3:Y:S01]  /*1230*/  ATOMG.E.EXCH.STRONG.GPU PT, RZ, [R4], R3 ;  /* 0x0000000304ff73a8 */ /* 0x0022e200041ee100 */
[----:B------:R-:W-:-:S04]  /*1240*/  DEPBAR {5,4,3,2,1,0} ;  /* 0x0000003f0000791a */ /* 0x000fc80000000000 */
[----:B------:R1:W-:Y:S01]  /*1250*/  UTMACCTL.IV [UR22] ;  /* 0x00000000160079b9 */ /* 0x0003e20008000000 */
[----:B------:R-:W-:Y:S01]  /*1260*/  NOP ;  /* 0x0000000000007918 */ /* 0x000fe20000000000 */
.L_x_45:
[----:B------:R-:W-:Y:S05]  /*1270*/  @P0 BRA `(.L_x_46) ;  /* 0x00000000000c0947 */ /* 0x000fea0003800000 */
[----:B------:R0:W-:Y:S01]  /*1280*/  UTMACMDFLUSH ;  /* 0x00000000000079b7 */ /* 0x0001e20000000000 */
[----:B------:R-:W-:Y:S05]  /*1290*/  @P0 BRA `(.L_x_46) ;  /* 0x0000000000040947 */ /* 0x000fea0003800000 */
[----:B------:R-:W-:-:S04]  /*12a0*/  DEPBAR.LE SB0, 0x0 ;  /* 0x000080000000791a */ /* 0x000fc80000000000 */
.L_x_46:
[----:B------:R-:W-:Y:S05]  /*12b0*/  WARPSYNC.ALL ;  /* 0x0000000000007948 */ /* 0x000fea0003800000 */
[----:B---3--:R-:W-:Y:S01]  /*12c0*/  BAR.SYNC.DEFER_BLOCKING 0x0 ;  /* 0x0000000000007b1d */ /* 0x008fe20000010000 */
[----:B------:R-:W-:Y:S01]  /*12d0*/  R2UR UR17, R7 ;  /* 0x00000000071172ca */ /* 0x000fe200000e0000 */
[----:B------:R-:W-:Y:S01]  /*12e0*/  USHF.L.U32 UR27, UR32, 0x7, URZ ;  /* 0x00000007201b7899 */ /* 0x000fe2000800063f */
[----:B------:R-:W-:Y:S01]  /*12f0*/  IMAD.MOV.U32 R25, RZ, RZ, RZ ;  /* 0x000000ffff197224 */ /* 0x000fe200078e00ff */
[----:B------:R-:W-:Y:S01]  /*1300*/  USHF.L.U32 UR11, UR33, 0x6, URZ ;  /* 0x00000006210b7899 */ /* 0x000fe2000800063f */
[----:B------:R-:W-:Y:S01]  /*1310*/  CS2R R26, SRZ ;  /* 0x00000000001a7805 */ /* 0x000fe2000001ff00 */
[----:B------:R-:W-:Y:S01]  /*1320*/  VOTEU.ALL UP0, P2 ;  /* 0x00000000003f7886 */ /* 0x000fe20001000000 */
[----:B------:R-:W-:Y:S01]  /*1330*/  UMOV UR6, 0x1 ;  /* 0x0000000100067882 */ /* 0x000fe20000000000 */
[----:B------:R-:W-:Y:S01]  /*1340*/  VOTEU.ALL UP1, P2 ;  /* 0x00000000003f7886 */ /* 0x000fe20001020000 */
[----:B------:R-:W-:-:S02]  /*1350*/  CS2R R28, SRZ ;  /* 0x00000000001c7805 */ /* 0x000fc4000001ff00 */
[----:B------:R-:W-:Y:S01]  /*1360*/  CS2R R30, SRZ ;  /* 0x00000000001e7805 */ /* 0x000fe2000001ff00 */
[----:B------:R-:W-:-:S04]  /*1370*/  @!UP0 UIADD3 UR8, -UR6, 0x100000, URZ ;  /* 0x0010000006088890 */ /* 0x000fc8000fffe13f */
[----:B------:R-:W-:Y:S02]  /*1380*/  @!UP0 USHF.L.U32 UR9, UR8, 0xb, URZ ;  /* 0x0000000b08098899 */ /* 0x000fe4000800063f */
[----:B------:R-:W-:Y:S01]  /*1390*/  @!UP0 USHF.L.U32 UR8, UR8, 0x1, URZ ;  /* 0x0000000108088899 */ /* 0x000fe2000800063f */
[----:B------:R-:W-:Y:S01]  /*13a0*/  CS2R R32, SRZ ;  /* 0x0000000000207805 */ /* 0x000fe2000001ff00 */
[----:B------:R-:W-:-:S04]  /*13b0*/  @!UP0 UIADD3 UR6, -UR6, 0x100000, URZ ;  /* 0x0010000006068890 */ /* 0x000fc8000fffe13f */
[----:B------:R-:W-:Y:S02]  /*13c0*/  @!UP0 USHF.L.U32 UR7, UR6, 0xb, URZ ;  /* 0x0000000b06078899 */ /* 0x000fe4000800063f */
[----:B------:R-:W-:Y:S01]  /*13d0*/  @!UP0 USHF.L.U32 UR6, UR6, 0x1, URZ ;  /* 0x0000000106068899 */ /* 0x000fe2000800063f */
[----:B------:R-:W-:Y:S01]  /*13e0*/  CS2R R34, SRZ ;  /* 0x0000000000227805 */ /* 0x000fe2000001ff00 */
[----:B------:R-:W-:Y:S01]  /*13f0*/  VOTEU.ALL UP0, P2 ;  /* 0x00000000003f7886 */ /* 0x000fe20001000000 */
[----:B------:R-:W-:Y:S02]  /*1400*/  CS2R R36, SRZ ;  /* 0x0000000000247805 */ /* 0x000fe4000001ff00 */
[----:B------:R-:W-:Y:S02]  /*1410*/  CS2R R38, SRZ ;  /* 0x0000000000267805 */ /* 0x000fe4000001ff00 */
[----:B------:R-:W-:Y:S02]  /*1420*/  CS2R R40, SRZ ;  /* 0x0000000000287805 */ /* 0x000fe4000001ff00 */
[----:B------:R-:W-:-:S02]  /*1430*/  CS2R R42, SRZ ;  /* 0x00000000002a7805 */ /* 0x000fc4000001ff00 */
[----:B------:R-:W-:Y:S02]  /*1440*/  CS2R R44, SRZ ;  /* 0x00000000002c7805 */ /* 0x000fe4000001ff00 */
[----:B------:R-:W-:Y:S02]  /*1450*/  CS2R R46, SRZ ;  /* 0x00000000002e7805 */ /* 0x000fe4000001ff00 */
[----:B------:R-:W-:Y:S02]  /*1460*/  CS2R R48, SRZ ;  /* 0x0000000000307805 */ /* 0x000fe4000001ff00 */
[----:B------:R-:W-:Y:S01]  /*1470*/  CS2R R50, SRZ ;  /* 0x0000000000327805 */ /* 0x000fe2000001ff00 */
[----:B------:R-:W3:Y:S02]  /*1480*/  FENCE.VIEW.ASYNC.S ;  /* 0x00000000000073c6 */ /* 0x000ee40000000000 */
[----:B---3--:R3:W4:Y:S02]  /*1490*/  @!UP0 SYNCS.EXCH.64 URZ, [UR16+0x18000], UR8 ;  /* 0x01800008103f85b2 */ /* 0x0087240008000100 */
[----:B----4-:R-:W-:Y:S01]  /*14a0*/  BAR.SYNC.DEFER_BLOCKING 0x0 ;  /* 0x0000000000007b1d */ /* 0x010fe20000010000 */
[----:B------:R-:W-:-:S02]  /*14b0*/  CS2R R52, SRZ ;  /* 0x0000000000347805 */ /* 0x000fc4000001ff00 */
[----:B------:R-:W-:Y:S02]  /*14c0*/  CS2R R54, SRZ ;  /* 0x0000000000367805 */ /* 0x000fe4000001ff00 */
[----:B------:R-:W-:Y:S02]  /*14d0*/  CS2R R56, SRZ ;  /* 0x0000000000387805 */ /* 0x000fe4000001ff00 */
[----:B------:R-:W-:Y:S02]  /*14e0*/  CS2R R58, SRZ ;  /* 0x00000000003a7805 */ /* 0x000fe4000001ff00 */
[----:B------:R-:W-:Y:S02]  /*14f0*/  CS2R R60, SRZ ;  /* 0x00000000003c7805 */ /* 0x000fe4000001ff00 */
[----:B------:R-:W-:Y:S02]  /*1500*/  CS2R R62, SRZ ;  /* 0x00000000003e7805 */ /* 0x000fe4000001ff00 */
        /* <DEDUP_REMOVED lines=11> */
[----:B------:R-:W-:Y:S01]  /*15c0*/  CS2R R86, SRZ ;  /* 0x0000000000567805 */ /* 0x000fe2000001ff00 */
[----:B------:R3:W4:Y:S01]  /*15d0*/  @!UP1 SYNCS.EXCH.64 URZ, [UR16+0x18008], UR6 ;  /* 0x01800806103f95b2 */ /* 0x0007220008000100 */
[----:B------:R-:W-:Y:S05]  /*15e0*/  @!P1 BRA `(.L_x_47) ;  /* 0x0000000400c89947 */ /* 0x000fea0003800000 */
        /* <DEDUP_REMOVED lines=31> */
[----:B------:R-:W-:Y:S01]  /*17e0*/  CS2R R86, SRZ ;  /* 0x0000000000567805 */ /* 0x000fe2000001ff00 */
[----:B------:R-:W-:Y:S01]  /*17f0*/  UMOV UR5, URZ ;  /* 0x0000003f00057c82 */ /* 0x000fe20008000000 */
[----:B---3--:R-:W-:-:S05]  /*1800*/  UMOV UR6, URZ ;  /* 0x0000003f00067c82 */ /* 0x008fca0008000000 */
.L_x_49:
[----:B----4-:R-:W-:Y:S01]  /*1810*/  BAR.SYNC.DEFER_BLOCKING 0x0 ;  /* 0x0000000000007b1d */ /* 0x010fe20000010000 */
[----:B------:R-:W-:Y:S01]  /*1820*/  ULEA UR29, UR5, UR16, 0x3 ;  /* 0x00000010051d7291 */ /* 0x000fe2000f8e183f */
[----:B-1----:R-:W-:Y:S01]  /*1830*/  @!P2 IMAD.MOV.U32 R3, RZ, RZ, 0xc000 ;  /* 0x0000c000ff03a424 */ /* 0x002fe200078e00ff */
[----:B------:R-:W-:Y:S01]  /*1840*/  ELECT P0, URZ, PT ;  /* 0x00000000003f782f */ /* 0x000fe20003800000 */
[----:B------:R-:W-:-:S03]  /*1850*/  ULEA UR7, UR5, UR16, 0xe ;  /* 0x0000001005077291 */ /* 0x000fc6000f8e703f */
[----:B------:R-:W-:Y:S01]  /*1860*/  ISETP.LT.U32.AND P0, PT, R2, 0x40, P0 ;  /* 0x000000400200780c */ /* 0x000fe20000701070 */
[----:B------:R-:W-:Y:S02]  /*1870*/  ULOP3.LUT UR8, UR17, 0x1, URZ, 0xc0, !UPT ;  /* 0x0000000111087892 */ /* 0x000fe4000f8ec03f */
[----:B------:R-:W-:Y:S02]  /*1880*/  ULEA UR28, UR5, UR16, 0xf ;  /* 0x00000010051c7291 */ /* 0x000fe4000f8e783f */
[----:B------:R-:W-:Y:S02]  /*1890*/  UIADD3 UR7, UR7, 0x10000, URZ ;  /* 0x0001000007077890 */ /* 0x000fe4000fffe03f */
[----:B------:R-:W-:Y:S02]  /*18a0*/  ULEA UR10, UR8, UR6, 0x6 ;  /* 0x00000006080a7291 */ /* 0x000fe4000f8e303f */
[----:B------:R-:W-:Y:S02]  /*18b0*/  ULEA UR24, UR8, UR28, 0xe ;  /* 0x0000001c08187291 */ /* 0x000fe4000f8e703f */
[----:B------:R-:W-:-:S02]  /*18c0*/  ULEA UR8, UR8, UR7, 0xd ;  /* 0x0000000708087291 */ /* 0x000fc4000f8e683f */
[----:B------:R-:W-:Y:S01]  /*18d0*/  VOTEU.ANY UP0, P0 ;  /* 0x00000000003f7886 */ /* 0x000fe20000000100 */
[----:B------:R-:W-:Y:S01]  /*18e0*/  VOTEU.ANY UP2, P0 ;  /* 0x00000000003f7886 */ /* 0x000fe20000040100 */
[----:B------:R-:W-:Y:S01]  /*18f0*/  ELECT P1, URZ, PT ;  /* 0x00000000003f782f */ /* 0x000fe20003820000 */
[----:B------:R1:W-:Y:S02]  /*1900*/  @!P2 SYNCS.ARRIVE.TRANS64 RZ, [UR29+0x18000], R3 ;  /* 0x01800003ffffa9a7 */ /* 0x0003e4000800001d */
[----:B------:R-:W-:Y:S01]  /*1910*/  @UP0 UIADD3 UR9, UR29, 0x18000, URZ ;  /* 0x000180001d090890 */ /* 0x000fe2000fffe03f */
[----:B------:R-:W-:Y:S01]  /*1920*/  BAR.SYNC.DEFER_BLOCKING 0x0 ;  /* 0x0000000000007b1d */ /* 0x000fe20000010000 */
[----:B------:R-:W-:-:S05]  /*1930*/  ISETP.LT.U32.AND P1, PT, R2, 0x40, P1 ;  /* 0x000000400200780c */ /* 0x000fca0000f21070 */
[----:B------:R-:W-:Y:S01]  /*1940*/  @UP0 UMOV UR12, UR18 ;  /* 0x00000012000c0c82 */ /* 0x000fe20008000000 */
[----:B------:R-:W-:Y:S01]  /*1950*/  @UP0 UMOV UR13, UR19 ;  /* 0x00000013000d0c82 */ /* 0x000fe20008000000 */
[----:B------:R-:W-:Y:S01]  /*1960*/  UMOV UR26, UR10 ;  /* 0x0000000a001a7c82 */ /* 0x000fe20008000000 */
[----:B-1----:R-:W-:-:S05]  /*1970*/  IMAD.U32 R3, RZ, RZ, UR4 ;  /* 0x00000004ff037e24 */ /* 0x002fca000f8e00ff */
[----:B------:R-:W-:Y:S01]  /*1980*/  VOTEU.ANY UP1, P1 ;  /* 0x00000000003f7886 */ /* 0x000fe20000820100 */
[----:B------:R-:W-:Y:S01]  /*1990*/  VOTEU.ANY UP3, P1 ;  /* 0x00000000003f7886 */ /* 0x000fe20000860100 */
[----:B------:R-:W-:-:S03]  /*19a0*/  SHF.L.U32 R3, R3, 0x1f, RZ ;  /* 0x0000001f03037819 */ /* 0x000fc600000006ff */
[----:B------:R-:W-:Y:S01]  /*19b0*/  @UP1 UIADD3 UR25, UR29, 0x18000, URZ ;  /* 0x000180001d191890 */ /* 0x000fe2000fffe03f */
[----:B------:R-:W-:Y:S01]  /*19c0*/  @UP1 UMOV UR14, UR20 ;  /* 0x00000014000e1c82 */ /* 0x000fe20008000000 */
[----:B------:R-:W-:Y:S01]  /*19d0*/  @UP1 UMOV UR15, UR21 ;  /* 0x00000015000f1c82 */ /* 0x000fe20008000000 */
[----:B------:R1:W-:Y:S01]  /*19e0*/  @UP2 UTMALDG.2D [UR8], [UR12] ;  /* 0x000000080c0025b4 */ /* 0x0003e20008008000 */
[----:B------:R3:W-:Y:S06]  /*19f0*/  MEMBAR.ALL.CTA ;  /* 0x0000000000007992 */ /* 0x0007ec0000008000 */
[----:B---3--:R-:W3:Y:S02]  /*1a00*/  FENCE.VIEW.ASYNC.S ;  /* 0x00000000000073c6 */ /* 0x008ee40000000000 */
[----:B---3--:R-:W-:Y:S06]  /*1a10*/  BAR.SYNC.DEFER_BLOCKING 0x0 ;  /* 0x0000000000007b1d */ /* 0x008fec0000010000 */
[----:B------:R1:W-:Y:S02]  /*1a20*/  @UP3 UTMALDG.2D [UR24], [UR14] ;  /* 0x000000180e0035b4 */ /* 0x0003e40008008000 */
[----:B------:R-:W-:Y:S06]  /*1a30*/  BAR.SYNC.DEFER_BLOCKING 0x0 ;  /* 0x0000000000007b1d */ /* 0x000fec0000010000 */
[----:B------:R-:W3:Y:S02]  /*1a40*/  SYNCS.PHASECHK.TRANS64.TRYWAIT P0, [UR29+0x18000], R3 ;  /* 0x01800003ff0075a7 */ /* 0x000ee4000800015d */
[----:B-1-3--:R-:W-:Y:S05]  /*1a50*/  @!P0 BRA `(.L_x_48) ;  /* 0x0000000400e08947 */ /* 0x00afea0003800000 */
.L_x_50:
[----:B------:R-:W-:Y:S01]  /*1a60*/  USHF.R.U32.HI UR14, URZ, 0x4, UR28 ;  /* 0x000000043f0e7899 */ /* 0x000fe2000801161c */
[----:B------:R-:W-:Y:S02]  /*1a70*/  WARPGROUP.DEPBAR.LE gsb0, 0x0 ;  /* 0x00008000000079c5 */ /* 0x000fe40000010000 */
[----:B------:R-:W-:Y:S01]  /*1a80*/  USHF.R.U32.HI UR12, URZ, 0x4, UR7 ;  /* 0x000000043f0c7899 */ /* 0x000fe20008011607 */
[----:B------:R-:W-:Y:S01]  /*1a90*/  WARPGROUP.ARRIVE ;  /* 0x00000000000079c5 */ /* 0x000fe20000000000 */
[----:B------:R-:W-:Y:S01]  /*1aa0*/  USGXT.U32 UR14, UR14, 0xe ;  /* 0x0000000e0e0e789a */ /* 0x000fe20008000000 */
[----:B------:R-:W1:Y:S01]  /*1ab0*/  LDC R3, c[0x0][0x230] ;  /* 0x00008c00ff037b82 */ /* 0x000e620000000800 */
[----:B------:R-:W-:Y:S01]  /*1ac0*/  USGXT.U32 UR12, UR12, 0xe ;  /* 0x0000000e0c0c789a */ /* 0x000fe20008000000 */
[----:B------:R-:W-:Y:S01]  /*1ad0*/  UMOV UR15, 0x40000040 ;  /* 0x40000040000f7882 */ /* 0x000fe20000000000 */
[----:B------:R-:W-:Y:S01]  /*1ae0*/  UMOV UR13, 0x40000040 ;  /* 0x40000040000d7882 */ /* 0x000fe20000000000 */
[----:B------:R-:W-:Y:S01]  /*1af0*/  UMOV UR7, URZ ;  /* 0x0000003f00077c82 */ /* 0x000fe20008000000 */
[----:B------:R-:W-:Y:S01]  /*1b00*/  UMOV UR8, URZ ;  /* 0x0000003f00087c82 */ /* 0x000fe20008000000 */
[----:B------:R-:W-:-:S02]  /*1b10*/  UIADD3 UR6, UR6, 0x80, URZ ;  /* 0x0000008006067890 */ /* 0x000fc4000fffe03f */
[----:B------:R-:W-:Y:S02]  /*1b20*/  UIADD3 UR5, UR5, 0x1, URZ ;  /* 0x0000000105057890 */ /* 0x000fe4000fffe03f */
[----:B------:R-:W-:Y:S01]  /*1b30*/  HGMMA.64x128x16.F32 R24, gdesc[UR12], R24 ;  /* 0x01e000000c1879f0 */ /* 0x000fe20008700818 */
[----:B------:R-:W-:Y:S02]  /*1b40*/  UIADD3 UR14, UP1, UR14, 0x2, URZ ;  /* 0x000000020e0e7890 */ /* 0x000fe4000ff3e03f */
[----:B------:R-:W-:Y:S02]  /*1b50*/  UIADD3 UR12, UP0, UR12, 0x2, URZ ;  /* 0x000000020c0c7890 */ /* 0x000fe4000ff1e03f */
[----:B------:R-:W-:Y:S02]  /*1b60*/  UIADD3.X UR15, UR8, 0x40000040, URZ, UP1, !UPT ;  /* 0x40000040080f7890 */ /* 0x000fe40008ffe43f */
[----:B------:R-:W-:Y:S02]  /*1b70*/  UIADD3.X UR13, UR7, 0x40000040, URZ, UP0, !UPT ;  /* 0x40000040070d7890 */ /* 0x000fe400087fe43f */
[----:B------:R-:W-:-:S02]  /*1b80*/  UIADD3.64 UR30, UR14, 0x2, URZ ;  /* 0x000000020e1e7897 */ /* 0x000fc4000fffe03f */
[----:B------:R-:W-:Y:S02]  /*1b90*/  UIADD3.64 UR28, UR12, 0x2, URZ ;  /* 0x000000020c1c7897 */ /* 0x000fe4000fffe03f */
[----:B------:R-:W-:Y:S01]  /*1ba0*/  UISETP.NE.U32.AND UP0, UPT, UR5, 0x2, UPT ;  /* 0x000000020500788c */ /* 0x000fe2000bf05070 */
[----:B-1----:R-:W-:-:S03]  /*1bb0*/  ISETP.LE.AND P0, PT, R3, UR6, PT ;  /* 0x0000000603007c0c */ /* 0x002fc6000bf03270 */
[----:B------:R-:W-:Y:S02]  /*1bc0*/  USEL UR7, URZ, 0x1, UP0 ;  /* 0x000000013f077887 */ /* 0x000fe40008000000 */
[----:B------:R-:W-:Y:S02]  /*1bd0*/  USEL UR5, UR5, URZ, UP0 ;  /* 0x0000003f05057287 */ /* 0x000fe40008000000 */
[----:B------:R-:W-:Y:S01]  /*1be0*/  ULOP3.LUT UR4, UR4, UR7, URZ, 0x3c, !UPT ;  /* 0x0000000704047292 */ /* 0x000fe2000f8e3c3f */
[----:B------:R-:W-:-:S12]  /*1bf0*/  HGMMA.64x128x16.F32 R24, gdesc[UR12], R24 ;  /* 0x01e000000c1879f0 */ /* 0x000fd80008700818 */
[----:B------:R-:W-:Y:S01]  /*1c00*/  HGMMA.64x128x16.F32 R24, gdesc[UR28], R24 ;  /* 0x01e000001c1879f0 */ /* 0x000fe20008700818 */
[----:B------:R-:W-:Y:S02]  /*1c10*/  UIADD3.64 UR30, UR14, 0x4, URZ ;  /* 0x000000040e1e7897 */ /* 0x000fe4000fffe03f */
[----:B------:R-:W-:-:S09]  /*1c20*/  UIADD3.64 UR28, UR12, 0x4, URZ ;  /* 0x000000040c1c7897 */ /* 0x000fd2000fffe03f */
        /* <DEDUP_REMOVED lines=8> */
[----:B------:R-:W-:Y:S02]  /*1cb0*/  UIADD3.64 UR28, UR12, 0x202, URZ ;  /* 0x000002020c1c7897 */ /* 0x000fe4000fffe03f */
[----:B------:R-:W-:Y:S02]  /*1cc0*/  UIADD3.64 UR14, UR14, 0x404, URZ ;  /* 0x000004040e0e7897 */ /* 0x000fe4000fffe03f */
[----:B------:R-:W-:-:S05]  /*1cd0*/  UIADD3.64 UR12, UR12, 0x204, URZ ;  /* 0x000002040c0c7897 */ /* 0x000fca000fffe03f */
[----:B------:R-:W-:-:S12]  /*1ce0*/  HGMMA.64x128x16.F32 R24, gdesc[UR28], R24 ;  /* 0x01e000001c1879f0 */ /* 0x000fd80008700818 */
[----:B------:R-:W-:Y:S01]  /*1cf0*/  HGMMA.64x128x16.F32 R24, gdesc[UR12], R24, gsb0 ;  /* 0x01e000000c1879f0 */ /* 0x000fe20008000818 */
[----:B------:R-:W-:Y:S05]  /*1d00*/  @!P0 BRA `(.L_x_49) ;  /* 0xfffffff800c08947 */ /* 0x000fea000383ffff */
.L_x_47:
[----:B------:R-:W-:Y:S02]  /*1d10*/  WARPGROUP.DEPBAR.LE gsb0, 0x0 ;  /* 0x00008000000079c5 */ /* 0x000fe40000010000 */
[----:B----4-:R-:W-:Y:S01]  /*1d20*/  BAR.SYNC.DEFER_BLOCKING 0x0 ;  /* 0x0000000000007b1d */ /* 0x010fe20000010000 */
[C---:B-1----:R-:W-:Y:S01]  /*1d30*/  IMAD.SHL.U32 R3, R0.reuse, 0x80, RZ ;  /* 0x0000008000037824 */ /* 0x042fe200078e00ff */
[----:B------:R-:W-:Y:S01]  /*1d40*/  ELECT P0, URZ, PT ;  /* 0x00000000003f782f */ /* 0x000fe20003800000 */
[----:B------:R-:W-:Y:S01]  /*1d50*/  IMAD.SHL.U32 R4, R0, 0x10, RZ ;  /* 0x0000001000047824 */ /* 0x000fe200078e00ff */
[----:B------:R-:W-:Y:S01]  /*1d60*/  F2FP.F16.F32.PACK_AB R24, R25, R24 ;  /* 0x000000181918723e */ /* 0x000fe200000000ff */
[----:B---3--:R-:W-:Y:S01]  /*1d70*/  ULOP3.LUT UR8, UR17, 0x1, URZ, 0xc0, !UPT ;  /* 0x0000000111087892 */ /* 0x008fe2000f8ec03f */
[----:B------:R-:W-:Y:S01]  /*1d80*/  LOP3.LUT R3, R3, 0x780, RZ, 0xc0, !PT ;  /* 0x0000078003037812 */ /* 0x000fe200078ec0ff */
[----:B------:R-:W-:Y:S01]  /*1d90*/  UMOV UR10, UR11 ;  /* 0x0000000b000a7c82 */ /* 0x000fe20008000000 */
[----:B------:R-:W-:Y:S01]  /*1da0*/  F2FP.F16.F32.PACK_AB R25, R27, R26 ;  /* 0x0000001a1b19723e */ /* 0x000fe200000000ff */
[----:B------:R-:W-:Y:S01]  /*1db0*/  ULEA UR9, UR8, UR27, 0x6 ;  /* 0x0000001b08097291 */ /* 0x000fe2000f8e303f */
[----:B------:R-:W-:Y:S01]  /*1dc0*/  LOP3.LUT R3, R3, 0x70, R4, 0xf8, !PT ;  /* 0x0000007003037812 */ /* 0x000fe200078ef804 */
[----:B------:R-:W-:Y:S01]  /*1dd0*/  ULEA UR8, UR8, UR16, 0xd ;  /* 0x0000001008087291 */ /* 0x000fe2000f8e683f */
[----:B------:R-:W-:-:S02]  /*1de0*/  F2FP.F16.F32.PACK_AB R56, R57, R56 ;  /* 0x000000383938723e */ /* 0x000fc400000000ff */
[----:B------:R-:W-:Y:S01]  /*1df0*/  LOP3.LUT R3, R3, 0x10, R0, 0x78, !PT ;  /* 0x0000001003037812 */ /* 0x000fe200078e7800 */
[----:B------:R-:W-:Y:S01]  /*1e00*/  IMAD.SHL.U32 R0, R0, 0x40, RZ ;  /* 0x0000004000007824 */ /* 0x000fe200078e00ff */
[----:B------:R-:W-:Y:S02]  /*1e10*/  ISETP.LT.U32.AND P0, PT, R2, 0x40, P0 ;  /* 0x000000400200780c */ /* 0x000fe40000701070 */
[----:B------:R-:W-:Y:S02]  /*1e20*/  F2FP.F16.F32.PACK_AB R26, R29, R28 ;  /* 0x0000001c1d1a723e */ /* 0x000fe400000000ff */
[----:B------:R-:W-:Y:S02]  /*1e30*/  LOP3.LUT R0, R3, 0x1800, R0, 0xf8, !PT ;  /* 0x0000180003007812 */ /* 0x000fe400078ef800 */
[----:B------:R-:W-:Y:S01]  /*1e40*/  F2FP.F16.F32.PACK_AB R27, R31, R30 ;  /* 0x0000001e1f1b723e */ /* 0x000fe200000000ff */
[----:B------:R-:W1:Y:S02]  /*1e50*/  @!P2 SYNCS.CCTL.IV [UR16+0x18000] ;  /* 0x01800000ff00a9b1 */ /* 0x000e640008000010 */
[----:B-1----:R-:W-:Y:S01]  /*1e60*/  BAR.SYNC.DEFER_BLOCKING 0x0 ;  /* 0x0000000000007b1d */ /* 0x002fe20000010000 */
[C---:B------:R-:W-:Y:S01]  /*1e70*/  LOP3.LUT R3, R0.reuse, 0x20, RZ, 0x3c, !PT ;  /* 0x0000002000037812 */ /* 0x040fe200078e3cff */
[C---:B------:R-:W-:Y:S01]  /*1e80*/  VIADD R2, R0.reuse, UR16 ;  /* 0x0000001000027c36 */ /* 0x040fe20008000000 */
[----:B------:R-:W-:-:S02]  /*1e90*/  LOP3.LUT R4, R0, 0x40, RZ, 0x3c, !PT ;  /* 0x0000004000047812 */ /* 0x000fc400078e3cff */
[----:B------:R-:W-:Y:S01]  /*1ea0*/  F2FP.F16.F32.PACK_AB R32, R33, R32 ;  /* 0x000000202120723e */ /* 0x000fe200000000ff */
[----:B------:R-:W-:Y:S01]  /*1eb0*/  VIADD R3, R3, UR16 ;  /* 0x0000001003037c36 */ /* 0x000fe20008000000 */
[----:B------:R-:W-:Y:S01]  /*1ec0*/  F2FP.F16.F32.PACK_AB R57, R59, R58 ;  /* 0x0000003a3b39723e */ /* 0x000fe200000000ff */
[----:B------:R-:W-:Y:S01]  /*1ed0*/  VIADD R4, R4, UR16 ;  /* 0x0000001004047c36 */ /* 0x000fe20008000000 */
[----:B------:R-:W-:Y:S01]  /*1ee0*/  F2FP.F16.F32.PACK_AB R33, R35, R34 ;  /* 0x000000222321723e */ /* 0x000fe200000000ff */
[----:B------:R-:W-:Y:S01]  /*1ef0*/  VOTEU.ANY UP0, P0 ;  /* 0x00000000003f7886 */ /* 0x000fe20000000100 */
[----:B------:R-:W-:Y:S01]  /*1f00*/  F2FP.F16.F32.PACK_AB R58, R61, R60 ;  /* 0x0000003c3d3a723e */ /* 0x000fe200000000ff */
[----:B------:R-:W-:Y:S01]  /*1f10*/  VOTEU.ANY UP1, P0 ;  /* 0x00000000003f7886 */ /* 0x000fe20000020100 */
[----:B------:R-:W-:Y:S02]  /*1f20*/  F2FP.F16.F32.PACK_AB R59, R63, R62 ;  /* 0x0000003e3f3b723e */ /* 0x000fe400000000ff */
[----:B------:R-:W-:Y:S01]  /*1f30*/  F2FP.F16.F32.PACK_AB R64, R65, R64 ;  /* 0x000000404140723e */ /* 0x000fe200000000ff */
[----:B------:R-:W-:Y:S01]  /*1f40*/  @UP0 UMOV UR6, UR22 ;  /* 0x0000001600060c82 */ /* 0x000fe20008000000 */
[----:B------:R-:W-:Y:S01]  /*1f50*/  LOP3.LUT R0, R0, 0x60, RZ, 0x3c, !PT ;  /* 0x0000006000007812 */ /* 0x000fe200078e3cff */
[----:B------:R-:W-:Y:S01]  /*1f60*/  @UP0 UMOV UR7, UR23 ;  /* 0x0000001700070c82 */ /* 0x000fe20008000000 */
[----:B------:R-:W-:-:S02]  /*1f70*/  F2FP.F16.F32.PACK_AB R34, R37, R36 ;  /* 0x000000242522723e */ /* 0x000fc400000000ff */
[----:B------:R-:W-:Y:S01]  /*1f80*/  F2FP.F16.F32.PACK_AB R35, R39, R38 ;  /* 0x000000262723723e */ /* 0x000fe200000000ff */
[----:B------:R-:W-:Y:S01]  /*1f90*/  VIADD R0, R0, UR16 ;  /* 0x0000001000007c36 */ /* 0x000fe20008000000 */
[----:B------:R-:W-:Y:S01]  /*1fa0*/  F2FP.F16.F32.PACK_AB R40, R41, R40 ;  /* 0x000000282928723e */ /* 0x000fe200000000ff */
[----:B------:R-:W1:Y:S01]  /*1fb0*/  @!P2 SYNCS.CCTL.IV [UR16+0x18008] ;  /* 0x01800800ff00a9b1 */ /* 0x000e620008000010 */
[----:B------:R-:W-:Y:S01]  /*1fc0*/  F2FP.F16.F32.PACK_AB R65, R67, R66 ;  /* 0x000000424341723e */ /* 0x000fe200000000ff */
[----:B-1----:R-:W-:Y:S01]  /*1fd0*/  STSM.16.M88.4 [R2], R24 ;  /* 0x0000001802007844 */ /* 0x002fe20000000200 */
[----:B------:R-:W-:Y:S02]  /*1fe0*/  F2FP.F16.F32.PACK_AB R41, R43, R42 ;  /* 0x0000002a2b29723e */ /* 0x000fe400000000ff */
[----:B------:R-:W-:Y:S01]  /*1ff0*/  F2FP.F16.F32.PACK_AB R66, R69, R68 ;  /* 0x000000444542723e */ /* 0x000fe200000000ff */
[----:B------:R-:W-:Y:S01]  /*2000*/  STSM.16.M88.4 [R2+0x2000], R56 ;  /* 0x0020003802007844 */ /* 0x000fe20000000200 */
[----:B------:R-:W-:-:S02]  /*2010*/  F2FP.F16.F32.PACK_AB R67, R71, R70 ;  /* 0x000000464743723e */ /* 0x000fc400000000ff */
[----:B------:R-:W-:Y:S01]  /*2020*/  F2FP.F16.F32.PACK_AB R72, R73, R72 ;  /* 0x000000484948723e */ /* 0x000fe200000000ff */
[----:B------:R-:W-:Y:S01]  /*2030*/  STSM.16.M88.4 [R3], R32 ;  /* 0x0000002003007844 */ /* 0x000fe20000000200 */
[----:B------:R-:W-:Y:S02]  /*2040*/  F2FP.F16.F32.PACK_AB R42, R45, R44 ;  /* 0x0000002c2d2a723e */ /* 0x000fe400000000ff */
[----:B------:R-:W-:Y:S01]  /*2050*/  F2FP.F16.F32.PACK_AB R43, R47, R46 ;  /* 0x0000002e2f2b723e */ /* 0x000fe200000000ff */
[----:B------:R-:W-:Y:S01]  /*2060*/  STSM.16.M88.4 [R3+0x2000], R64 ;  /* 0x0020004003007844 */ /* 0x000fe20000000200 */
[----:B------:R-:W-:Y:S02]  /*2070*/  F2FP.F16.F32.PACK_AB R48, R49, R48 ;  /* 0x000000303130723e */ /* 0x000fe400000000ff */
[----:B------:R-:W-:Y:S01]  /*2080*/  F2FP.F16.F32.PACK_AB R73, R75, R74 ;  /* 0x0000004a4b49723e */ /* 0x000fe200000000ff */
[----:B------:R-:W-:Y:S01]  /*2090*/  STSM.16.M88.4 [R4], R40 ;  /* 0x0000002804007844 */ /* 0x000fe20000000200 */
[----:B------:R-:W-:-:S02]  /*20a0*/  F2FP.F16.F32.PACK_AB R49, R51, R50 ;  /* 0x000000323331723e */ /* 0x000fc400000000ff */
[----:B------:R-:W-:Y:S02]  /*20b0*/  F2FP.F16.F32.PACK_AB R74, R77, R76 ;  /* 0x0000004c4d4a723e */ /* 0x000fe400000000ff */
[----:B------:R-:W-:Y:S02]  /*20c0*/  F2FP.F16.F32.PACK_AB R75, R79, R78 ;  /* 0x0000004e4f4b723e */ /* 0x000fe400000000ff */
[----:B------:R-:W-:Y:S02]  /*20d0*/  F2FP.F16.F32.PACK_AB R80, R81, R80 ;  /* 0x000000505150723e */ /* 0x000fe400000000ff */
[----:B------:R-:W-:Y:S01]  /*20e0*/  F2FP.F16.F32.PACK_AB R50, R53, R52 ;  /* 0x000000343532723e */ /* 0x000fe200000000ff */
[----:B------:R-:W-:Y:S01]  /*20f0*/  STSM.16.M88.4 [R4+0x2000], R72 ;  /* 0x0020004804007844 */ /* 0x000fe20000000200 */
[----:B------:R-:W-:Y:S02]  /*2100*/  F2FP.F16.F32.PACK_AB R51, R55, R54 ;  /* 0x000000363733723e */ /* 0x000fe400000000ff */
[----:B------:R-:W-:-:S02]  /*2110*/  F2FP.F16.F32.PACK_AB R81, R83, R82 ;  /* 0x000000525351723e */ /* 0x000fc400000000ff */
[----:B------:R-:W-:Y:S01]  /*2120*/  F2FP.F16.F32.PACK_AB R82, R85, R84 ;  /* 0x000000545552723e */ /* 0x000fe200000000ff */
[----:B------:R-:W-:Y:S01]  /*2130*/  STSM.16.M88.4 [R0], R48 ;  /* 0x0000003000007844 */ /* 0x000fe20000000200 */
[----:B------:R-:W-:-:S05]  /*2140*/  F2FP.F16.F32.PACK_AB R83, R87, R86 ;  /* 0x000000565753723e */ /* 0x000fca00000000ff */
[----:B------:R-:W-:Y:S01]  /*2150*/  STSM.16.M88.4 [R0+0x2000], R80 ;  /* 0x0020005000007844 */ /* 0x000fe20000000200 */
[----:B------:R1:W-:Y:S06]  /*2160*/  MEMBAR.ALL.CTA ;  /* 0x0000000000007992 */ /* 0x0003ec0000008000 */
[----:B-1----:R-:W1:Y:S02]  /*2170*/  FENCE.VIEW.ASYNC.S ;  /* 0x00000000000073c6 */ /* 0x002e640000000000 */
[----:B-1----:R-:W-:Y:S06]  /*2180*/  BAR.SYNC.DEFER_BLOCKING 0x0 ;  /* 0x0000000000007b1d */ /* 0x002fec0000010000 */
[----:B------:R1:W-:Y:S01]  /*2190*/  @UP1 UTMASTG.2D [UR8], [UR6] ;  /* 0x00000008060013b5 */ /* 0x0003e20008008000 */
[----:B------:R0:W-:Y:S01]  /*21a0*/  UTMACMDFLUSH ;  /* 0x00000000000079b7 */ /* 0x0001e20000000000 */
[----:B------:R-:W-:-:S04]  /*21b0*/  DEPBAR.LE SB0, 0x0 ;  /* 0x000080000000791a */ /* 0x000fc80000000000 */
[----:B------:R-:W-:Y:S06]  /*21c0*/  BAR.SYNC.DEFER_BLOCKING 0x0 ;  /* 0x0000000000007b1d */ /* 0x000fec0000010000 */
[----:B-1----:R-:W-:Y:S05]  /*21d0*/  EXIT ;  /* 0x000000000000794d */ /* 0x002fea0003800000 */
.L_x_48:
[----:B------:R-:W1:Y:S02]  /*21e0*/  SYNCS.PHASECHK.TRANS64.TRYWAIT P0, [UR29+0x18000], R3 ;  /* 0x01800003ff0075a7 */ /* 0x000e64000800015d */
[----:B-1----:R-:W-:Y:S05]  /*21f0*/  @!P0 BRA `(.L_x_48) ;  /* 0xfffffffc00f88947 */ /* 0x002fea000383ffff */
[----:B------:R-:W-:Y:S05]  /*2200*/  BRA `(.L_x_50) ;  /* 0xfffffff800147947 */ /* 0x000fea000383ffff */
.L_x_51:
[----:B------:R-:W-:-:S00]  /*2210*/  BRA `(.L_x_51) ;  /* 0xfffffffc00fc7947 */ /* 0x000fc0000383ffff */
[----:B------:R-:W-:-:S00]  /*2220*/  NOP ;  /* 0x0000000000007918 */ /* 0x000fc00000000000 */
        /* <DEDUP_REMOVED lines=13> */
.L_x_52:


//--------------------- .nv.shared.gluon_wgmma    --------------------------
	.section	.nv.shared.gluon_wgmma,"aw",@nobits
	.sectionflags	@""
	.align	16
	.zero		1024


//--------------------- .nv.shared.reserved.0     --------------------------
	.section	.nv.shared.reserved.0,"aw",@nobits
	.weak		__nv_reservedSMEM_offset_0_alias
	.size		__nv_reservedSMEM_offset_0_alias, 0, 0
	.other		__nv_reservedSMEM_offset_0_alias,@"STO_CUDA_RESERVED_SHARED STV_DEFAULT"
__nv_reservedSMEM_offset_0_alias:
	.zero		0


//--------------------- .nv.constant0.gluon_wgmma --------------------------
	.section	.nv.constant0.gluon_wgmma,"a",@progbits
	.sectionflags	@""
	.align	4
.nv.constant0.gluon_wgmma:
	.zero		608


//--------------------- SYMBOLS --------------------------

	.type		.nv.reservedSmem.offset0,@object
	.size		.nv.reservedSmem.offset0,0x4
